//
// Generated by NVIDIA NVVM Compiler
//
// Compiler Build ID: CL-36424714
// Cuda compilation tools, release 13.0, V13.0.88
// Based on NVVM 20.0.0
//

.version 9.0
.target sm_100
.address_size 64

	// .globl	_ZN3cub18CUB_300001_SM_10006detail11EmptyKernelIvEEvv
// _ZZN3gpu17k_LocalPrefixSumsIjEEvPKT_PS1_iE12temp_storage has been demoted
// _ZZN3gpu17k_LocalPrefixSumsIiEEvPKT_PS1_iE12temp_storage has been demoted
.global .align 1 .b8 _ZN41_INTERNAL_637ca4b5_4_k_cu_4ebaf30b_2075004cuda3std3__45__cpo5beginE[1];
.global .align 1 .b8 _ZN41_INTERNAL_637ca4b5_4_k_cu_4ebaf30b_2075004cuda3std3__45__cpo3endE[1];
.global .align 1 .b8 _ZN41_INTERNAL_637ca4b5_4_k_cu_4ebaf30b_2075004cuda3std3__45__cpo6cbeginE[1];
.global .align 1 .b8 _ZN41_INTERNAL_637ca4b5_4_k_cu_4ebaf30b_2075004cuda3std3__45__cpo4cendE[1];
.global .align 1 .b8 _ZN41_INTERNAL_637ca4b5_4_k_cu_4ebaf30b_2075004cuda3std3__45__cpo6rbeginE[1];
.global .align 1 .b8 _ZN41_INTERNAL_637ca4b5_4_k_cu_4ebaf30b_2075004cuda3std3__45__cpo4rendE[1];
.global .align 1 .b8 _ZN41_INTERNAL_637ca4b5_4_k_cu_4ebaf30b_2075004cuda3std3__45__cpo7crbeginE[1];
.global .align 1 .b8 _ZN41_INTERNAL_637ca4b5_4_k_cu_4ebaf30b_2075004cuda3std3__45__cpo5crendE[1];
.global .align 1 .b8 _ZN41_INTERNAL_637ca4b5_4_k_cu_4ebaf30b_2075004cuda3std3__443_GLOBAL__N__637ca4b5_4_k_cu_4ebaf30b_2075006ignoreE[1];
.global .align 1 .b8 _ZN41_INTERNAL_637ca4b5_4_k_cu_4ebaf30b_2075004cuda3std3__419piecewise_constructE[1];
.global .align 1 .b8 _ZN41_INTERNAL_637ca4b5_4_k_cu_4ebaf30b_2075004cuda3std3__48in_placeE[1];
.global .align 1 .b8 _ZN41_INTERNAL_637ca4b5_4_k_cu_4ebaf30b_2075004cuda3std3__420unreachable_sentinelE[1];
.global .align 1 .b8 _ZN41_INTERNAL_637ca4b5_4_k_cu_4ebaf30b_2075004cuda3std3__47nulloptE[1];
.global .align 1 .b8 _ZN41_INTERNAL_637ca4b5_4_k_cu_4ebaf30b_2075004cuda3std3__48unexpectE[1];
.global .align 1 .b8 _ZN41_INTERNAL_637ca4b5_4_k_cu_4ebaf30b_2075004cuda3std6ranges3__45__cpo4swapE[1];
.global .align 1 .b8 _ZN41_INTERNAL_637ca4b5_4_k_cu_4ebaf30b_2075004cuda3std6ranges3__45__cpo9iter_moveE[1];
.global .align 1 .b8 _ZN41_INTERNAL_637ca4b5_4_k_cu_4ebaf30b_2075004cuda3std6ranges3__45__cpo5beginE[1];
.global .align 1 .b8 _ZN41_INTERNAL_637ca4b5_4_k_cu_4ebaf30b_2075004cuda3std6ranges3__45__cpo3endE[1];
.global .align 1 .b8 _ZN41_INTERNAL_637ca4b5_4_k_cu_4ebaf30b_2075004cuda3std6ranges3__45__cpo6cbeginE[1];
.global .align 1 .b8 _ZN41_INTERNAL_637ca4b5_4_k_cu_4ebaf30b_2075004cuda3std6ranges3__45__cpo4cendE[1];
.global .align 1 .b8 _ZN41_INTERNAL_637ca4b5_4_k_cu_4ebaf30b_2075004cuda3std6ranges3__45__cpo7advanceE[1];
.global .align 1 .b8 _ZN41_INTERNAL_637ca4b5_4_k_cu_4ebaf30b_2075004cuda3std6ranges3__45__cpo9iter_swapE[1];
.global .align 1 .b8 _ZN41_INTERNAL_637ca4b5_4_k_cu_4ebaf30b_2075004cuda3std6ranges3__45__cpo4nextE[1];
.global .align 1 .b8 _ZN41_INTERNAL_637ca4b5_4_k_cu_4ebaf30b_2075004cuda3std6ranges3__45__cpo4prevE[1];
.global .align 1 .b8 _ZN41_INTERNAL_637ca4b5_4_k_cu_4ebaf30b_2075004cuda3std6ranges3__45__cpo4dataE[1];
.global .align 1 .b8 _ZN41_INTERNAL_637ca4b5_4_k_cu_4ebaf30b_2075004cuda3std6ranges3__45__cpo5cdataE[1];
.global .align 1 .b8 _ZN41_INTERNAL_637ca4b5_4_k_cu_4ebaf30b_2075004cuda3std6ranges3__45__cpo4sizeE[1];
.global .align 1 .b8 _ZN41_INTERNAL_637ca4b5_4_k_cu_4ebaf30b_2075004cuda3std6ranges3__45__cpo5ssizeE[1];
.global .align 1 .b8 _ZN41_INTERNAL_637ca4b5_4_k_cu_4ebaf30b_2075004cuda3std6ranges3__45__cpo8distanceE[1];
.global .align 1 .b8 _ZN41_INTERNAL_637ca4b5_4_k_cu_4ebaf30b_2075006thrust24THRUST_300001_SM_1000_NS6system6detail10sequential3seqE[1];
.global .align 1 .b8 _ZN41_INTERNAL_637ca4b5_4_k_cu_4ebaf30b_2075006thrust24THRUST_300001_SM_1000_NS12placeholders2_1E[1];
.global .align 1 .b8 _ZN41_INTERNAL_637ca4b5_4_k_cu_4ebaf30b_2075006thrust24THRUST_300001_SM_1000_NS12placeholders2_2E[1];
.global .align 1 .b8 _ZN41_INTERNAL_637ca4b5_4_k_cu_4ebaf30b_2075006thrust24THRUST_300001_SM_1000_NS12placeholders2_3E[1];
.global .align 1 .b8 _ZN41_INTERNAL_637ca4b5_4_k_cu_4ebaf30b_2075006thrust24THRUST_300001_SM_1000_NS12placeholders2_4E[1];
.global .align 1 .b8 _ZN41_INTERNAL_637ca4b5_4_k_cu_4ebaf30b_2075006thrust24THRUST_300001_SM_1000_NS12placeholders2_5E[1];
.global .align 1 .b8 _ZN41_INTERNAL_637ca4b5_4_k_cu_4ebaf30b_2075006thrust24THRUST_300001_SM_1000_NS12placeholders2_6E[1];
.global .align 1 .b8 _ZN41_INTERNAL_637ca4b5_4_k_cu_4ebaf30b_2075006thrust24THRUST_300001_SM_1000_NS12placeholders2_7E[1];
.global .align 1 .b8 _ZN41_INTERNAL_637ca4b5_4_k_cu_4ebaf30b_2075006thrust24THRUST_300001_SM_1000_NS12placeholders2_8E[1];
.global .align 1 .b8 _ZN41_INTERNAL_637ca4b5_4_k_cu_4ebaf30b_2075006thrust24THRUST_300001_SM_1000_NS12placeholders2_9E[1];
.global .align 1 .b8 _ZN41_INTERNAL_637ca4b5_4_k_cu_4ebaf30b_2075006thrust24THRUST_300001_SM_1000_NS12placeholders3_10E[1];

.visible .entry _ZN3cub18CUB_300001_SM_10006detail11EmptyKernelIvEEvv()
{


	ret;

}
	// .globl	_ZN3gpu17k_LocalPrefixSumsIjEEvPKT_PS1_i
.visible .entry _ZN3gpu17k_LocalPrefixSumsIjEEvPKT_PS1_i(
	.param .u64 .ptr .align 1 _ZN3gpu17k_LocalPrefixSumsIjEEvPKT_PS1_i_param_0,
	.param .u64 .ptr .align 1 _ZN3gpu17k_LocalPrefixSumsIjEEvPKT_PS1_i_param_1,
	.param .u32 _ZN3gpu17k_LocalPrefixSumsIjEEvPKT_PS1_i_param_2
)
{
	.reg .pred 	%p<4>;
	.reg .b32 	%r<95>;
	.reg .b64 	%rd<12>;
	// demoted variable
	.shared .align 16 .b8 _ZZN3gpu17k_LocalPrefixSumsIjEEvPKT_PS1_iE12temp_storage[2064];
	ld.param.u64 	%rd5, [_ZN3gpu17k_LocalPrefixSumsIjEEvPKT_PS1_i_param_0];
	ld.param.u64 	%rd6, [_ZN3gpu17k_LocalPrefixSumsIjEEvPKT_PS1_i_param_1];
	ld.param.u32 	%r14, [_ZN3gpu17k_LocalPrefixSumsIjEEvPKT_PS1_i_param_2];
	add.s32 	%r15, %r14, 511;
	shr.s32 	%r16, %r15, 31;
	shr.u32 	%r17, %r16, 23;
	add.s32 	%r18, %r15, %r17;
	shr.s32 	%r1, %r18, 9;
	mov.u32 	%r94, %ctaid.x;
	setp.ge.u32 	%p1, %r94, %r1;
	@%p1 bra 	$L__BB1_5;
	mov.u32 	%r3, %tid.x;
	and.b32  	%r20, %r3, 31;
	and.b32  	%r21, %r3, 992;
	shl.b32 	%r22, %r3, 2;
	and.b32  	%r23, %r22, 3968;
	or.b32  	%r24, %r23, %r20;
	// begin inline asm
	mov.u32 %r19, %laneid;
	// end inline asm
	add.s32 	%r25, %r19, %r23;
	add.s32 	%r26, %r19, %r21;
	shr.u32 	%r27, %r3, 2;
	add.s32 	%r28, %r27, %r3;
	shl.b32 	%r29, %r28, 2;
	mov.u32 	%r30, _ZZN3gpu17k_LocalPrefixSumsIjEEvPKT_PS1_iE12temp_storage;
	add.s32 	%r31, %r30, 16;
	add.s32 	%r4, %r31, %r29;
	mov.u32 	%r5, %nctaid.x;
	cvt.u64.u32 	%rd1, %r24;
	shl.b32 	%r32, %r25, 2;
	add.s32 	%r6, %r30, %r32;
	shl.b32 	%r33, %r26, 4;
	add.s32 	%r7, %r30, %r33;
	mad.lo.s32 	%r8, %r3, 20, %r31;
	cvta.to.global.u64 	%rd2, %rd6;
	cvta.to.global.u64 	%rd3, %rd5;
$L__BB1_2:
	setp.gt.u32 	%p2, %r3, 31;
	shl.b32 	%r34, %r94, 9;
	cvt.u64.u32 	%rd7, %r34;
	add.s64 	%rd4, %rd1, %rd7;
	shl.b64 	%rd8, %rd4, 2;
	add.s64 	%rd9, %rd3, %rd8;
	ld.global.u32 	%r35, [%rd9];
	ld.global.u32 	%r36, [%rd9+128];
	ld.global.u32 	%r37, [%rd9+256];
	ld.global.u32 	%r38, [%rd9+384];
	st.shared.u32 	[%r6], %r35;
	st.shared.u32 	[%r6+128], %r36;
	st.shared.u32 	[%r6+256], %r37;
	st.shared.u32 	[%r6+384], %r38;
	bar.warp.sync 	-1;
	ld.shared.v4.u32 	{%r10, %r39, %r40, %r41}, [%r7];
	bar.sync 	0;
	add.s32 	%r11, %r39, %r10;
	add.s32 	%r12, %r40, %r11;
	add.s32 	%r42, %r41, %r12;
	st.shared.u32 	[%r4], %r42;
	bar.sync 	0;
	@%p2 bra 	$L__BB1_4;
	ld.shared.u32 	%r73, [%r8];
	ld.shared.u32 	%r74, [%r8+4];
	ld.shared.u32 	%r75, [%r8+8];
	ld.shared.u32 	%r76, [%r8+12];
	add.s32 	%r77, %r73, %r76;
	add.s32 	%r78, %r77, %r74;
	add.s32 	%r47, %r78, %r75;
	mov.b32 	%r45, 1;
	mov.b32 	%r70, 0;
	mov.b32 	%r72, -1;
	// begin inline asm
	{  .reg .u32 r0;  .reg .pred p;  shfl.sync.up.b32 r0|p, %r47, %r45, %r70, %r72;  @p add.u32 r0, r0, %r47;  mov.u32 %r43, r0;}
	// end inline asm
	mov.b32 	%r51, 2;
	// begin inline asm
	{  .reg .u32 r0;  .reg .pred p;  shfl.sync.up.b32 r0|p, %r43, %r51, %r70, %r72;  @p add.u32 r0, r0, %r43;  mov.u32 %r49, r0;}
	// end inline asm
	mov.b32 	%r57, 4;
	// begin inline asm
	{  .reg .u32 r0;  .reg .pred p;  shfl.sync.up.b32 r0|p, %r49, %r57, %r70, %r72;  @p add.u32 r0, r0, %r49;  mov.u32 %r55, r0;}
	// end inline asm
	mov.b32 	%r63, 8;
	// begin inline asm
	{  .reg .u32 r0;  .reg .pred p;  shfl.sync.up.b32 r0|p, %r55, %r63, %r70, %r72;  @p add.u32 r0, r0, %r55;  mov.u32 %r61, r0;}
	// end inline asm
	mov.b32 	%r69, 16;
	// begin inline asm
	{  .reg .u32 r0;  .reg .pred p;  shfl.sync.up.b32 r0|p, %r61, %r69, %r70, %r72;  @p add.u32 r0, r0, %r61;  mov.u32 %r67, r0;}
	// end inline asm
	sub.s32 	%r79, %r67, %r47;
	ld.shared.u32 	%r80, [%r8];
	ld.shared.u32 	%r81, [%r8+4];
	ld.shared.u32 	%r82, [%r8+8];
	add.s32 	%r83, %r80, %r79;
	add.s32 	%r84, %r81, %r83;
	add.s32 	%r85, %r82, %r84;
	st.shared.u32 	[%r8], %r79;
	st.shared.u32 	[%r8+4], %r83;
	st.shared.u32 	[%r8+8], %r84;
	st.shared.u32 	[%r8+12], %r85;
$L__BB1_4:
	bar.sync 	0;
	ld.shared.u32 	%r86, [%r4];
	add.s32 	%r87, %r10, %r86;
	add.s32 	%r88, %r11, %r86;
	add.s32 	%r89, %r12, %r86;
	bar.sync 	0;
	st.shared.v4.u32 	[%r7], {%r86, %r87, %r88, %r89};
	bar.warp.sync 	-1;
	ld.shared.u32 	%r90, [%r6];
	ld.shared.u32 	%r91, [%r6+128];
	ld.shared.u32 	%r92, [%r6+256];
	ld.shared.u32 	%r93, [%r6+384];
	add.s64 	%rd11, %rd2, %rd8;
	st.global.u32 	[%rd11], %r90;
	st.global.u32 	[%rd11+128], %r91;
	st.global.u32 	[%rd11+256], %r92;
	st.global.u32 	[%rd11+384], %r93;
	bar.sync 	0;
	add.s32 	%r94, %r94, %r5;
	setp.lt.u32 	%p3, %r94, %r1;
	@%p3 bra 	$L__BB1_2;
$L__BB1_5:
	ret;

}
	// .globl	_ZN3gpu17k_LocalPrefixSumsIiEEvPKT_PS1_i
.visible .entry _ZN3gpu17k_LocalPrefixSumsIiEEvPKT_PS1_i(
	.param .u64 .ptr .align 1 _ZN3gpu17k_LocalPrefixSumsIiEEvPKT_PS1_i_param_0,
	.param .u64 .ptr .align 1 _ZN3gpu17k_LocalPrefixSumsIiEEvPKT_PS1_i_param_1,
	.param .u32 _ZN3gpu17k_LocalPrefixSumsIiEEvPKT_PS1_i_param_2
)
{
	.reg .pred 	%p<4>;
	.reg .b32 	%r<95>;
	.reg .b64 	%rd<12>;
	// demoted variable
	.shared .align 16 .b8 _ZZN3gpu17k_LocalPrefixSumsIiEEvPKT_PS1_iE12temp_storage[2064];
	ld.param.u64 	%rd5, [_ZN3gpu17k_LocalPrefixSumsIiEEvPKT_PS1_i_param_0];
	ld.param.u64 	%rd6, [_ZN3gpu17k_LocalPrefixSumsIiEEvPKT_PS1_i_param_1];
	ld.param.u32 	%r14, [_ZN3gpu17k_LocalPrefixSumsIiEEvPKT_PS1_i_param_2];
	add.s32 	%r15, %r14, 511;
	shr.s32 	%r16, %r15, 31;
	shr.u32 	%r17, %r16, 23;
	add.s32 	%r18, %r15, %r17;
	shr.s32 	%r1, %r18, 9;
	mov.u32 	%r94, %ctaid.x;
	setp.ge.u32 	%p1, %r94, %r1;
	@%p1 bra 	$L__BB2_5;
	mov.u32 	%r3, %tid.x;
	and.b32  	%r20, %r3, 31;
	and.b32  	%r21, %r3, 992;
	shl.b32 	%r22, %r3, 2;
	and.b32  	%r23, %r22, 3968;
	or.b32  	%r24, %r23, %r20;
	// begin inline asm
	mov.u32 %r19, %laneid;
	// end inline asm
	add.s32 	%r25, %r19, %r23;
	add.s32 	%r26, %r19, %r21;
	shr.u32 	%r27, %r3, 2;
	add.s32 	%r28, %r27, %r3;
	shl.b32 	%r29, %r28, 2;
	mov.u32 	%r30, _ZZN3gpu17k_LocalPrefixSumsIiEEvPKT_PS1_iE12temp_storage;
	add.s32 	%r31, %r30, 16;
	add.s32 	%r4, %r31, %r29;
	mov.u32 	%r5, %nctaid.x;
	cvt.u64.u32 	%rd1, %r24;
	shl.b32 	%r32, %r25, 2;
	add.s32 	%r6, %r30, %r32;
	shl.b32 	%r33, %r26, 4;
	add.s32 	%r7, %r30, %r33;
	mad.lo.s32 	%r8, %r3, 20, %r31;
	cvta.to.global.u64 	%rd2, %rd6;
	cvta.to.global.u64 	%rd3, %rd5;
$L__BB2_2:
	setp.gt.u32 	%p2, %r3, 31;
	shl.b32 	%r34, %r94, 9;
	cvt.u64.u32 	%rd7, %r34;
	add.s64 	%rd4, %rd1, %rd7;
	shl.b64 	%rd8, %rd4, 2;
	add.s64 	%rd9, %rd3, %rd8;
	ld.global.u32 	%r35, [%rd9];
	ld.global.u32 	%r36, [%rd9+128];
	ld.global.u32 	%r37, [%rd9+256];
	ld.global.u32 	%r38, [%rd9+384];
	st.shared.u32 	[%r6], %r35;
	st.shared.u32 	[%r6+128], %r36;
	st.shared.u32 	[%r6+256], %r37;
	st.shared.u32 	[%r6+384], %r38;
	bar.warp.sync 	-1;
	ld.shared.v4.u32 	{%r10, %r39, %r40, %r41}, [%r7];
	bar.sync 	0;
	add.s32 	%r11, %r39, %r10;
	add.s32 	%r12, %r40, %r11;
	add.s32 	%r42, %r41, %r12;
	st.shared.u32 	[%r4], %r42;
	bar.sync 	0;
	@%p2 bra 	$L__BB2_4;
	ld.shared.u32 	%r73, [%r8];
	ld.shared.u32 	%r74, [%r8+4];
	ld.shared.u32 	%r75, [%r8+8];
	ld.shared.u32 	%r76, [%r8+12];
	add.s32 	%r77, %r73, %r76;
	add.s32 	%r78, %r77, %r74;
	add.s32 	%r47, %r78, %r75;
	mov.b32 	%r45, 1;
	mov.b32 	%r70, 0;
	mov.b32 	%r72, -1;
	// begin inline asm
	{  .reg .s32 r0;  .reg .pred p;  shfl.sync.up.b32 r0|p, %r47, %r45, %r70, %r72;  @p add.s32 r0, r0, %r47;  mov.s32 %r43, r0;}
	// end inline asm
	mov.b32 	%r51, 2;
	// begin inline asm
	{  .reg .s32 r0;  .reg .pred p;  shfl.sync.up.b32 r0|p, %r43, %r51, %r70, %r72;  @p add.s32 r0, r0, %r43;  mov.s32 %r49, r0;}
	// end inline asm
	mov.b32 	%r57, 4;
	// begin inline asm
	{  .reg .s32 r0;  .reg .pred p;  shfl.sync.up.b32 r0|p, %r49, %r57, %r70, %r72;  @p add.s32 r0, r0, %r49;  mov.s32 %r55, r0;}
	// end inline asm
	mov.b32 	%r63, 8;
	// begin inline asm
	{  .reg .s32 r0;  .reg .pred p;  shfl.sync.up.b32 r0|p, %r55, %r63, %r70, %r72;  @p add.s32 r0, r0, %r55;  mov.s32 %r61, r0;}
	// end inline asm
	mov.b32 	%r69, 16;
	// begin inline asm
	{  .reg .s32 r0;  .reg .pred p;  shfl.sync.up.b32 r0|p, %r61, %r69, %r70, %r72;  @p add.s32 r0, r0, %r61;  mov.s32 %r67, r0;}
	// end inline asm
	sub.s32 	%r79, %r67, %r47;
	ld.shared.u32 	%r80, [%r8];
	ld.shared.u32 	%r81, [%r8+4];
	ld.shared.u32 	%r82, [%r8+8];
	add.s32 	%r83, %r80, %r79;
	add.s32 	%r84, %r81, %r83;
	add.s32 	%r85, %r82, %r84;
	st.shared.u32 	[%r8], %r79;
	st.shared.u32 	[%r8+4], %r83;
	st.shared.u32 	[%r8+8], %r84;
	st.shared.u32 	[%r8+12], %r85;
$L__BB2_4:
	bar.sync 	0;
	ld.shared.u32 	%r86, [%r4];
	add.s32 	%r87, %r10, %r86;
	add.s32 	%r88, %r11, %r86;
	add.s32 	%r89, %r12, %r86;
	bar.sync 	0;
	st.shared.v4.u32 	[%r7], {%r86, %r87, %r88, %r89};
	bar.warp.sync 	-1;
	ld.shared.u32 	%r90, [%r6];
	ld.shared.u32 	%r91, [%r6+128];
	ld.shared.u32 	%r92, [%r6+256];
	ld.shared.u32 	%r93, [%r6+384];
	add.s64 	%rd11, %rd2, %rd8;
	st.global.u32 	[%rd11], %r90;
	st.global.u32 	[%rd11+128], %r91;
	st.global.u32 	[%rd11+256], %r92;
	st.global.u32 	[%rd11+384], %r93;
	bar.sync 	0;
	add.s32 	%r94, %r94, %r5;
	setp.lt.u32 	%p3, %r94, %r1;
	@%p3 bra 	$L__BB2_2;
$L__BB2_5:
	ret;

}


// ===== COMPILED SASS (sm_100) =====

	.target	sm_100

	.elftype	@"ET_EXEC"


//--------------------- .note.nv.tkinfo           --------------------------
	.section	.note.nv.tkinfo,"",@"SHT_NOTE"
	.sectionflags	@"SHF_NOTE_NV_TKINFO"
	.tkinfo
        /*0018*/ 	.word	0x00000002
        /*0030*/ 	.string	""
        /*0030*/ 	.string	"ptxas"
        /*0030*/ 	.string	"Cuda compilation tools, release 13.0, V13.0.88"
        /*0030*/ 	.string	"Build cuda_13.0.r13.0/compiler.36424714_0"
        /*0030*/ 	.string	"-arch sm_100 -m 64 "



//--------------------- .note.nv.cuinfo           --------------------------
	.section	.note.nv.cuinfo,"",@"SHT_NOTE"
	.sectionflags	@"SHF_NOTE_NV_CUINFO"
        /*0018*/ 	.short	0x0002
        /*001a*/ 	.short	0x0064
        /*001c*/ 	.short	0x0082
	.zero		2


//--------------------- .nv.info                  --------------------------
	.section	.nv.info,"",@"SHT_CUDA_INFO"
	.align	4


	//----- nvinfo : EIATTR_REGCOUNT
	.align		4
        /*0000*/ 	.byte	0x04, 0x2f
        /*0002*/ 	.short	(.L_41 - .L_40)
	.align		4
.L_40:
        /*0004*/ 	.word	index@(_ZN3cub18CUB_300001_SM_10006detail11EmptyKernelIvEEvv)
        /*0008*/ 	.word	0x00000004


	//----- nvinfo : EIATTR_FRAME_SIZE
	.align		4
.L_41:
        /*000c*/ 	.byte	0x04, 0x11
        /*000e*/ 	.short	(.L_43 - .L_42)
	.align		4
.L_42:
        /*0010*/ 	.word	index@(_ZN3cub18CUB_300001_SM_10006detail11EmptyKernelIvEEvv)
        /*0014*/ 	.word	0x00000000


	//----- nvinfo : EIATTR_REGCOUNT
	.align		4
.L_43:
        /*0018*/ 	.byte	0x04, 0x2f
        /*001a*/ 	.short	(.L_45 - .L_44)
	.align		4
.L_44:
        /*001c*/ 	.word	index@(_ZN3gpu17k_LocalPrefixSumsIjEEvPKT_PS1_i)
        /*0020*/ 	.word	0x0000001c


	//----- nvinfo : EIATTR_FRAME_SIZE
	.align		4
.L_45:
        /*0024*/ 	.byte	0x04, 0x11
        /*0026*/ 	.short	(.L_47 - .L_46)
	.align		4
.L_46:
        /*0028*/ 	.word	index@(_ZN3gpu17k_LocalPrefixSumsIjEEvPKT_PS1_i)
        /*002c*/ 	.word	0x00000000


	//----- nvinfo : EIATTR_REGCOUNT
	.align		4
.L_47:
        /*0030*/ 	.byte	0x04, 0x2f
        /*0032*/ 	.short	(.L_49 - .L_48)
	.align		4
.L_48:
        /*0034*/ 	.word	index@(_ZN3gpu17k_LocalPrefixSumsIiEEvPKT_PS1_i)
        /*0038*/ 	.word	0x0000001c


	//----- nvinfo : EIATTR_FRAME_SIZE
	.align		4
.L_49:
        /*003c*/ 	.byte	0x04, 0x11
        /*003e*/ 	.short	(.L_51 - .L_50)
	.align		4
.L_50:
        /*0040*/ 	.word	index@(_ZN3gpu17k_LocalPrefixSumsIiEEvPKT_PS1_i)
        /*0044*/ 	.word	0x00000000


	//----- nvinfo : EIATTR_MIN_STACK_SIZE
	.align		4
.L_51:
        /*0048*/ 	.byte	0x04, 0x12
        /*004a*/ 	.short	(.L_53 - .L_52)
	.align		4
.L_52:
        /*004c*/ 	.word	index@(_ZN3gpu17k_LocalPrefixSumsIiEEvPKT_PS1_i)
        /*0050*/ 	.word	0x00000000


	//----- nvinfo : EIATTR_MIN_STACK_SIZE
	.align		4
.L_53:
        /*0054*/ 	.byte	0x04, 0x12
        /*0056*/ 	.short	(.L_55 - .L_54)
	.align		4
.L_54:
        /*0058*/ 	.word	index@(_ZN3gpu17k_LocalPrefixSumsIjEEvPKT_PS1_i)
        /*005c*/ 	.word	0x00000000


	//----- nvinfo : EIATTR_MIN_STACK_SIZE
	.align		4
.L_55:
        /*0060*/ 	.byte	0x04, 0x12
        /*0062*/ 	.short	(.L_57 - .L_56)
	.align		4
.L_56:
        /*0064*/ 	.word	index@(_ZN3cub18CUB_300001_SM_10006detail11EmptyKernelIvEEvv)
        /*0068*/ 	.word	0x00000000
.L_57:


//--------------------- .nv.compat                --------------------------
	.section	.nv.compat,"",@"SHT_CUDA_COMPAT_INFO"
	.align	4
        /*0000*/ 	.byte	0x02, 0x09, 0x00, 0x00, 0x02, 0x02, 0x01, 0x00, 0x02, 0x05, 0x05, 0x00, 0x03, 0x07, 0x01, 0x01
        /*0010*/ 	.byte	0x02, 0x03, 0x00, 0x00, 0x02, 0x06, 0x01, 0x00, 0x04, 0x0b, 0x08, 0x00, 0x09, 0x00, 0x00, 0x00
        /*0020*/ 	.byte	0x00, 0x00, 0x00, 0x00


//--------------------- .nv.info._ZN3gpu17k_LocalPrefixSumsIiEEvPKT_PS1_i --------------------------
	.section	.nv.info._ZN3gpu17k_LocalPrefixSumsIiEEvPKT_PS1_i,"",@"SHT_CUDA_INFO"
	.sectionflags	@""
	.align	4


	//----- nvinfo : EIATTR_CUDA_API_VERSION
	.align		4
        /*0000*/ 	.byte	0x04, 0x37
        /*0002*/ 	.short	(.L_59 - .L_58)
.L_58:
        /*0004*/ 	.word	0x00000082


	//----- nvinfo : EIATTR_KPARAM_INFO
	.align		4
.L_59:
        /*0008*/ 	.byte	0x04, 0x17
        /*000a*/ 	.short	(.L_61 - .L_60)
.L_60:
        /*000c*/ 	.word	0x00000000
        /*0010*/ 	.short	0x0002
        /*0012*/ 	.short	0x0010
        /*0014*/ 	.byte	0x00, 0xf0, 0x11, 0x00


	//----- nvinfo : EIATTR_KPARAM_INFO
	.align		4
.L_61:
        /*0018*/ 	.byte	0x04, 0x17
        /*001a*/ 	.short	(.L_63 - .L_62)
.L_62:
        /*001c*/ 	.word	0x00000000
        /*0020*/ 	.short	0x0001
        /*0022*/ 	.short	0x0008
        /*0024*/ 	.byte	0x00, 0xf5, 0x21, 0x00


	//----- nvinfo : EIATTR_KPARAM_INFO
	.align		4
.L_63:
        /*0028*/ 	.byte	0x04, 0x17
        /*002a*/ 	.short	(.L_65 - .L_64)
.L_64:
        /*002c*/ 	.word	0x00000000
        /*0030*/ 	.short	0x0000
        /*0032*/ 	.short	0x0000
        /*0034*/ 	.byte	0x00, 0xf5, 0x21, 0x00


	//----- nvinfo : EIATTR_SPARSE_MMA_MASK
	.align		4
.L_65:
        /*0038*/ 	.byte	0x03, 0x50
        /*003a*/ 	.short	0x0000


	//----- nvinfo : EIATTR_MAXREG_COUNT
	.align		4
        /*003c*/ 	.byte	0x03, 0x1b
        /*003e*/ 	.short	0x00ff


	//----- nvinfo : EIATTR_NUM_BARRIERS
	.align		4
        /*0040*/ 	.byte	0x02, 0x4c
        /*0042*/ 	.byte	0x01
	.zero		1


	//----- nvinfo : EIATTR_MERCURY_ISA_VERSION
	.align		4
        /*0044*/ 	.byte	0x03, 0x5f
        /*0046*/ 	.short	0x0101


	//----- nvinfo : EIATTR_COOP_GROUP_MASK_REGIDS
	.align		4
        /*0048*/ 	.byte	0x04, 0x29
        /*004a*/ 	.short	(.L_67 - .L_66)


	//   ....[0]....
.L_66:
        /*004c*/ 	.word	0xffffffff


	//   ....[1]....
        /*0050*/ 	.word	0xffffffff


	//   ....[2]....
        /*0054*/ 	.word	0xffffffff


	//   ....[3]....
        /*0058*/ 	.word	0xffffffff


	//   ....[4]....
        /*005c*/ 	.word	0xffffffff


	//   ....[5]....
        /*0060*/ 	.word	0xffffffff


	//   ....[6]....
        /*0064*/ 	.word	0xffffffff


	//   ....[7]....
        /*0068*/ 	.word	0x05000016


	//   ....[8]....
        /*006c*/ 	.word	0x05000016


	//   ....[9]....
        /*0070*/ 	.word	0x05000016


	//   ....[10]....
        /*0074*/ 	.word	0x05000016


	//   ....[11]....
        /*0078*/ 	.word	0x05000016


	//----- nvinfo : EIATTR_COOP_GROUP_INSTR_OFFSETS
	.align		4
.L_67:
        /*007c*/ 	.byte	0x04, 0x28
        /*007e*/ 	.short	(.L_69 - .L_68)


	//   ....[0]....
.L_68:
        /*0080*/ 	.word	0x000002d0


	//   ....[1]....
        /*0084*/ 	.word	0x000003e0


	//   ....[2]....
        /*0088*/ 	.word	0x00000400


	//   ....[3]....
        /*008c*/ 	.word	0x00000420


	//   ....[4]....
        /*0090*/ 	.word	0x00000440


	//   ....[5]....
        /*0094*/ 	.word	0x00000460


	//   ....[6]....
        /*0098*/ 	.word	0x000005c0


	//   ....[7]....
        /*009c*/ 	.word	0x000006d0


	//   ....[8]....
        /*00a0*/ 	.word	0x00000740


	//   ....[9]....
        /*00a4*/ 	.word	0x000007b0


	//   ....[10]....
        /*00a8*/ 	.word	0x00000820


	//   ....[11]....
        /*00ac*/ 	.word	0x00000890


	//----- nvinfo : EIATTR_VRC_CTA_INIT_COUNT
	.align		4
.L_69:
        /*00b0*/ 	.byte	0x02, 0x4a
	.zero		1
	.zero		1


	//----- nvinfo : EIATTR_EXIT_INSTR_OFFSETS
	.align		4
        /*00b4*/ 	.byte	0x04, 0x1c
        /*00b6*/ 	.short	(.L_71 - .L_70)


	//   ....[0]....
.L_70:
        /*00b8*/ 	.word	0x00000080


	//   ....[1]....
        /*00bc*/ 	.word	0x00000670


	//----- nvinfo : EIATTR_CRS_STACK_SIZE
	.align		4
.L_71:
        /*00c0*/ 	.byte	0x04, 0x1e
        /*00c2*/ 	.short	(.L_73 - .L_72)
.L_72:
        /*00c4*/ 	.word	0x00000000


	//----- nvinfo : EIATTR_CBANK_PARAM_SIZE
	.align		4
.L_73:
        /*00c8*/ 	.byte	0x03, 0x19
        /*00ca*/ 	.short	0x0014


	//----- nvinfo : EIATTR_PARAM_CBANK
	.align		4
        /*00cc*/ 	.byte	0x04, 0x0a
        /*00ce*/ 	.short	(.L_75 - .L_74)
	.align		4
.L_74:
        /*00d0*/ 	.word	index@(.nv.constant0._ZN3gpu17k_LocalPrefixSumsIiEEvPKT_PS1_i)
        /*00d4*/ 	.short	0x0380
        /*00d6*/ 	.short	0x0014


	//----- nvinfo : EIATTR_SW_WAR
	.align		4
.L_75:
        /*00d8*/ 	.byte	0x04, 0x36
        /*00da*/ 	.short	(.L_77 - .L_76)
.L_76:
        /*00dc*/ 	.word	0x00000008
.L_77:


//--------------------- .nv.info._ZN3gpu17k_LocalPrefixSumsIjEEvPKT_PS1_i --------------------------
	.section	.nv.info._ZN3gpu17k_LocalPrefixSumsIjEEvPKT_PS1_i,"",@"SHT_CUDA_INFO"
	.sectionflags	@""
	.align	4


	//----- nvinfo : EIATTR_CUDA_API_VERSION
	.align		4
        /*0000*/ 	.byte	0x04, 0x37
        /*0002*/ 	.short	(.L_79 - .L_78)
.L_78:
        /*0004*/ 	.word	0x00000082


	//----- nvinfo : EIATTR_KPARAM_INFO
	.align		4
.L_79:
        /*0008*/ 	.byte	0x04, 0x17
        /*000a*/ 	.short	(.L_81 - .L_80)
.L_80:
        /*000c*/ 	.word	0x00000000
        /*0010*/ 	.short	0x0002
        /*0012*/ 	.short	0x0010
        /*0014*/ 	.byte	0x00, 0xf0, 0x11, 0x00


	//----- nvinfo : EIATTR_KPARAM_INFO
	.align		4
.L_81:
        /*0018*/ 	.byte	0x04, 0x17
        /*001a*/ 	.short	(.L_83 - .L_82)
.L_82:
        /*001c*/ 	.word	0x00000000
        /*0020*/ 	.short	0x0001
        /*0022*/ 	.short	0x0008
        /*0024*/ 	.byte	0x00, 0xf5, 0x21, 0x00


	//----- nvinfo : EIATTR_KPARAM_INFO
	.align		4
.L_83:
        /*0028*/ 	.byte	0x04, 0x17
        /*002a*/ 	.short	(.L_85 - .L_84)
.L_84:
        /*002c*/ 	.word	0x00000000
        /*0030*/ 	.short	0x0000
        /*0032*/ 	.short	0x0000
        /*0034*/ 	.byte	0x00, 0xf5, 0x21, 0x00


	//----- nvinfo : EIATTR_SPARSE_MMA_MASK
	.align		4
.L_85:
        /*0038*/ 	.byte	0x03, 0x50
        /*003a*/ 	.short	0x0000


	//----- nvinfo : EIATTR_MAXREG_COUNT
	.align		4
        /*003c*/ 	.byte	0x03, 0x1b
        /*003e*/ 	.short	0x00ff


	//----- nvinfo : EIATTR_NUM_BARRIERS
	.align		4
        /*0040*/ 	.byte	0x02, 0x4c
        /*0042*/ 	.byte	0x01
	.zero		1


	//----- nvinfo : EIATTR_MERCURY_ISA_VERSION
	.align		4
        /*0044*/ 	.byte	0x03, 0x5f
        /*0046*/ 	.short	0x0101


	//----- nvinfo : EIATTR_COOP_GROUP_MASK_REGIDS
	.align		4
        /*0048*/ 	.byte	0x04, 0x29
        /*004a*/ 	.short	(.L_87 - .L_86)


	//   ....[0]....
.L_86:
        /*004c*/ 	.word	0xffffffff


	//   ....[1]....
        /*0050*/ 	.word	0xffffffff


	//   ....[2]....
        /*0054*/ 	.word	0xffffffff


	//   ....[3]....
        /*0058*/ 	.word	0xffffffff


	//   ....[4]....
        /*005c*/ 	.word	0xffffffff


	//   ....[5]....
        /*0060*/ 	.word	0xffffffff


	//   ....[6]....
        /*0064*/ 	.word	0xffffffff


	//   ....[7]....
        /*0068*/ 	.word	0x05000016


	//   ....[8]....
        /*006c*/ 	.word	0x05000016


	//   ....[9]....
        /*0070*/ 	.word	0x05000016


	//   ....[10]....
        /*0074*/ 	.word	0x05000016


	//   ....[11]....
        /*0078*/ 	.word	0x05000016


	//----- nvinfo : EIATTR_COOP_GROUP_INSTR_OFFSETS
	.align		4
.L_87:
        /*007c*/ 	.byte	0x04, 0x28
        /*007e*/ 	.short	(.L_89 - .L_88)


	//   ....[0]....
.L_88:
        /*0080*/ 	.word	0x000002d0


	//   ....[1]....
        /*0084*/ 	.word	0x000003e0


	//   ....[2]....
        /*0088*/ 	.word	0x00000400


	//   ....[3]....
        /*008c*/ 	.word	0x00000420


	//   ....[4]....
        /*0090*/ 	.word	0x00000440


	//   ....[5]....
        /*0094*/ 	.word	0x00000460


	//   ....[6]....
        /*0098*/ 	.word	0x000005c0


	//   ....[7]....
        /*009c*/ 	.word	0x000006d0


	//   ....[8]....
        /*00a0*/ 	.word	0x00000740


	//   ....[9]....
        /*00a4*/ 	.word	0x000007b0


	//   ....[10]....
        /*00a8*/ 	.word	0x00000820


	//   ....[11]....
        /*00ac*/ 	.word	0x00000890


	//----- nvinfo : EIATTR_VRC_CTA_INIT_COUNT
	.align		4
.L_89:
        /*00b0*/ 	.byte	0x02, 0x4a
	.zero		1
	.zero		1


	//----- nvinfo : EIATTR_EXIT_INSTR_OFFSETS
	.align		4
        /*00b4*/ 	.byte	0x04, 0x1c
        /*00b6*/ 	.short	(.L_91 - .L_90)


	//   ....[0]....
.L_90:
        /*00b8*/ 	.word	0x00000080


	//   ....[1]....
        /*00bc*/ 	.word	0x00000670


	//----- nvinfo : EIATTR_CRS_STACK_SIZE
	.align		4
.L_91:
        /*00c0*/ 	.byte	0x04, 0x1e
        /*00c2*/ 	.short	(.L_93 - .L_92)
.L_92:
        /*00c4*/ 	.word	0x00000000


	//----- nvinfo : EIATTR_CBANK_PARAM_SIZE
	.align		4
.L_93:
        /*00c8*/ 	.byte	0x03, 0x19
        /*00ca*/ 	.short	0x0014


	//----- nvinfo : EIATTR_PARAM_CBANK
	.align		4
        /*00cc*/ 	.byte	0x04, 0x0a
        /*00ce*/ 	.short	(.L_95 - .L_94)
	.align		4
.L_94:
        /*00d0*/ 	.word	index@(.nv.constant0._ZN3gpu17k_LocalPrefixSumsIjEEvPKT_PS1_i)
        /*00d4*/ 	.short	0x0380
        /*00d6*/ 	.short	0x0014


	//----- nvinfo : EIATTR_SW_WAR
	.align		4
.L_95:
        /*00d8*/ 	.byte	0x04, 0x36
        /*00da*/ 	.short	(.L_97 - .L_96)
.L_96:
        /*00dc*/ 	.word	0x00000008
.L_97:


//--------------------- .nv.info._ZN3cub18CUB_300001_SM_10006detail11EmptyKernelIvEEvv --------------------------
	.section	.nv.info._ZN3cub18CUB_300001_SM_10006detail11EmptyKernelIvEEvv,"",@"SHT_CUDA_INFO"
	.sectionflags	@""
	.align	4


	//----- nvinfo : EIATTR_CUDA_API_VERSION
	.align		4
        /*0000*/ 	.byte	0x04, 0x37
        /*0002*/ 	.short	(.L_99 - .L_98)
.L_98:
        /*0004*/ 	.word	0x00000082


	//----- nvinfo : EIATTR_SPARSE_MMA_MASK
	.align		4
.L_99:
        /*0008*/ 	.byte	0x03, 0x50
        /*000a*/ 	.short	0x0000


	//----- nvinfo : EIATTR_MAXREG_COUNT
	.align		4
        /*000c*/ 	.byte	0x03, 0x1b
        /*000e*/ 	.short	0x00ff


	//----- nvinfo : EIATTR_MERCURY_ISA_VERSION
	.align		4
        /*0010*/ 	.byte	0x03, 0x5f
        /*0012*/ 	.short	0x0101


	//----- nvinfo : EIATTR_VRC_CTA_INIT_COUNT
	.align		4
        /*0014*/ 	.byte	0x02, 0x4a
	.zero		1
	.zero		1


	//----- nvinfo : EIATTR_EXIT_INSTR_OFFSETS
	.align		4
        /*0018*/ 	.byte	0x04, 0x1c
        /*001a*/ 	.short	(.L_101 - .L_100)


	//   ....[0]....
.L_100:
        /*001c*/ 	.word	0x00000010


	//----- nvinfo : EIATTR_SW_WAR
	.align		4
.L_101:
        /*0020*/ 	.byte	0x04, 0x36
        /*0022*/ 	.short	(.L_103 - .L_102)
.L_102:
        /*0024*/ 	.word	0x00000008
.L_103:


//--------------------- .nv.callgraph             --------------------------
	.section	.nv.callgraph,"",@"SHT_CUDA_CALLGRAPH"
	.align	4
	.sectionentsize	8
	.align		4
        /*0000*/ 	.word	0x00000000
	.align		4
        /*0004*/ 	.word	0xffffffff
	.align		4
        /*0008*/ 	.word	0x00000000
	.align		4
        /*000c*/ 	.word	0xfffffffe
	.align		4
        /*0010*/ 	.word	0x00000000
	.align		4
        /*0014*/ 	.word	0xfffffffd
	.align		4
        /*0018*/ 	.word	0x00000000
	.align		4
        /*001c*/ 	.word	0xfffffffc


//--------------------- .nv.constant4             --------------------------
	.section	.nv.constant4,"a",@progbits
	.align	8
	.align		8
.nv.constant4:
        /*0000*/ 	.dword	_ZN41_INTERNAL_637ca4b5_4_k_cu_4ebaf30b_2078314cuda3std3__45__cpo5beginE
	.align		8
        /*0008*/ 	.dword	_ZN41_INTERNAL_637ca4b5_4_k_cu_4ebaf30b_2078314cuda3std3__45__cpo3endE
	.align		8
        /*0010*/ 	.dword	_ZN41_INTERNAL_637ca4b5_4_k_cu_4ebaf30b_2078314cuda3std3__45__cpo6cbeginE
	.align		8
        /*0018*/ 	.dword	_ZN41_INTERNAL_637ca4b5_4_k_cu_4ebaf30b_2078314cuda3std3__45__cpo4cendE
	.align		8
        /*0020*/ 	.dword	_ZN41_INTERNAL_637ca4b5_4_k_cu_4ebaf30b_2078314cuda3std3__45__cpo6rbeginE
	.align		8
        /*0028*/ 	.dword	_ZN41_INTERNAL_637ca4b5_4_k_cu_4ebaf30b_2078314cuda3std3__45__cpo4rendE
	.align		8
        /*0030*/ 	.dword	_ZN41_INTERNAL_637ca4b5_4_k_cu_4ebaf30b_2078314cuda3std3__45__cpo7crbeginE
	.align		8
        /*0038*/ 	.dword	_ZN41_INTERNAL_637ca4b5_4_k_cu_4ebaf30b_2078314cuda3std3__45__cpo5crendE
	.align		8
        /*0040*/ 	.dword	_ZN41_INTERNAL_637ca4b5_4_k_cu_4ebaf30b_2078314cuda3std3__443_GLOBAL__N__637ca4b5_4_k_cu_4ebaf30b_2078316ignoreE
	.align		8
        /*0048*/ 	.dword	_ZN41_INTERNAL_637ca4b5_4_k_cu_4ebaf30b_2078314cuda3std3__419piecewise_constructE
	.align		8
        /*0050*/ 	.dword	_ZN41_INTERNAL_637ca4b5_4_k_cu_4ebaf30b_2078314cuda3std3__48in_placeE
	.align		8
        /*0058*/ 	.dword	_ZN41_INTERNAL_637ca4b5_4_k_cu_4ebaf30b_2078314cuda3std3__420unreachable_sentinelE
	.align		8
        /*0060*/ 	.dword	_ZN41_INTERNAL_637ca4b5_4_k_cu_4ebaf30b_2078314cuda3std3__47nulloptE
	.align		8
        /*0068*/ 	.dword	_ZN41_INTERNAL_637ca4b5_4_k_cu_4ebaf30b_2078314cuda3std3__48unexpectE
	.align		8
        /*0070*/ 	.dword	_ZN41_INTERNAL_637ca4b5_4_k_cu_4ebaf30b_2078314cuda3std6ranges3__45__cpo4swapE
	.align		8
        /*0078*/ 	.dword	_ZN41_INTERNAL_637ca4b5_4_k_cu_4ebaf30b_2078314cuda3std6ranges3__45__cpo9iter_moveE
	.align		8
        /*0080*/ 	.dword	_ZN41_INTERNAL_637ca4b5_4_k_cu_4ebaf30b_2078314cuda3std6ranges3__45__cpo5beginE
	.align		8
        /*0088*/ 	.dword	_ZN41_INTERNAL_637ca4b5_4_k_cu_4ebaf30b_2078314cuda3std6ranges3__45__cpo3endE
	.align		8
        /*0090*/ 	.dword	_ZN41_INTERNAL_637ca4b5_4_k_cu_4ebaf30b_2078314cuda3std6ranges3__45__cpo6cbeginE
	.align		8
        /*0098*/ 	.dword	_ZN41_INTERNAL_637ca4b5_4_k_cu_4ebaf30b_2078314cuda3std6ranges3__45__cpo4cendE
	.align		8
        /*00a0*/ 	.dword	_ZN41_INTERNAL_637ca4b5_4_k_cu_4ebaf30b_2078314cuda3std6ranges3__45__cpo7advanceE
	.align		8
        /*00a8*/ 	.dword	_ZN41_INTERNAL_637ca4b5_4_k_cu_4ebaf30b_2078314cuda3std6ranges3__45__cpo9iter_swapE
	.align		8
        /*00b0*/ 	.dword	_ZN41_INTERNAL_637ca4b5_4_k_cu_4ebaf30b_2078314cuda3std6ranges3__45__cpo4nextE
	.align		8
        /*00b8*/ 	.dword	_ZN41_INTERNAL_637ca4b5_4_k_cu_4ebaf30b_2078314cuda3std6ranges3__45__cpo4prevE
	.align		8
        /*00c0*/ 	.dword	_ZN41_INTERNAL_637ca4b5_4_k_cu_4ebaf30b_2078314cuda3std6ranges3__45__cpo4dataE
	.align		8
        /*00c8*/ 	.dword	_ZN41_INTERNAL_637ca4b5_4_k_cu_4ebaf30b_2078314cuda3std6ranges3__45__cpo5cdataE
	.align		8
        /*00d0*/ 	.dword	_ZN41_INTERNAL_637ca4b5_4_k_cu_4ebaf30b_2078314cuda3std6ranges3__45__cpo4sizeE
	.align		8
        /*00d8*/ 	.dword	_ZN41_INTERNAL_637ca4b5_4_k_cu_4ebaf30b_2078314cuda3std6ranges3__45__cpo5ssizeE
	.align		8
        /*00e0*/ 	.dword	_ZN41_INTERNAL_637ca4b5_4_k_cu_4ebaf30b_2078314cuda3std6ranges3__45__cpo8distanceE
	.align		8
        /*00e8*/ 	.dword	_ZN41_INTERNAL_637ca4b5_4_k_cu_4ebaf30b_2078316thrust24THRUST_300001_SM_1000_NS6system6detail10sequential3seqE
	.align		8
        /*00f0*/ 	.dword	_ZN41_INTERNAL_637ca4b5_4_k_cu_4ebaf30b_2078316thrust24THRUST_300001_SM_1000_NS12placeholders2_1E
	.align		8
        /*00f8*/ 	.dword	_ZN41_INTERNAL_637ca4b5_4_k_cu_4ebaf30b_2078316thrust24THRUST_300001_SM_1000_NS12placeholders2_2E
	.align		8
        /*0100*/ 	.dword	_ZN41_INTERNAL_637ca4b5_4_k_cu_4ebaf30b_2078316thrust24THRUST_300001_SM_1000_NS12placeholders2_3E
	.align		8
        /*0108*/ 	.dword	_ZN41_INTERNAL_637ca4b5_4_k_cu_4ebaf30b_2078316thrust24THRUST_300001_SM_1000_NS12placeholders2_4E
	.align		8
        /*0110*/ 	.dword	_ZN41_INTERNAL_637ca4b5_4_k_cu_4ebaf30b_2078316thrust24THRUST_300001_SM_1000_NS12placeholders2_5E
	.align		8
        /*0118*/ 	.dword	_ZN41_INTERNAL_637ca4b5_4_k_cu_4ebaf30b_2078316thrust24THRUST_300001_SM_1000_NS12placeholders2_6E
	.align		8
        /*0120*/ 	.dword	_ZN41_INTERNAL_637ca4b5_4_k_cu_4ebaf30b_2078316thrust24THRUST_300001_SM_1000_NS12placeholders2_7E
	.align		8
        /*0128*/ 	.dword	_ZN41_INTERNAL_637ca4b5_4_k_cu_4ebaf30b_2078316thrust24THRUST_300001_SM_1000_NS12placeholders2_8E
	.align		8
        /*0130*/ 	.dword	_ZN41_INTERNAL_637ca4b5_4_k_cu_4ebaf30b_2078316thrust24THRUST_300001_SM_1000_NS12placeholders2_9E
	.align		8
        /*0138*/ 	.dword	_ZN41_INTERNAL_637ca4b5_4_k_cu_4ebaf30b_2078316thrust24THRUST_300001_SM_1000_NS12placeholders3_10E


//--------------------- .text._ZN3gpu17k_LocalPrefixSumsIiEEvPKT_PS1_i --------------------------
	.section	.text._ZN3gpu17k_LocalPrefixSumsIiEEvPKT_PS1_i,"ax",@progbits
	.align	128
        .global         _ZN3gpu17k_LocalPrefixSumsIiEEvPKT_PS1_i
        .type           _ZN3gpu17k_LocalPrefixSumsIiEEvPKT_PS1_i,@function
        .size           _ZN3gpu17k_LocalPrefixSumsIiEEvPKT_PS1_i,(.L_x_21 - _ZN3gpu17k_LocalPrefixSumsIiEEvPKT_PS1_i)
        .other          _ZN3gpu17k_LocalPrefixSumsIiEEvPKT_PS1_i,@"STO_CUDA_ENTRY STV_DEFAULT"
_ZN3gpu17k_LocalPrefixSumsIiEEvPKT_PS1_i:
.text._ZN3gpu17k_LocalPrefixSumsIiEEvPKT_PS1_i:
[----:B------:R-:W-:Y:S01]  /*0000*/  LDC R1, c[0x0][0x37c] ;  /* 0x0000df00ff017b82 */ /* 0x000fe20000000800 */
[----:B------:R-:W0:Y:S01]  /*0010*/  LDCU UR4, c[0x0][0x390] ;  /* 0x00007200ff0477ac */ /* 0x000e220008000800 */
[----:B------:R-:W1:Y:S01]  /*0020*/  S2R R15, SR_CTAID.X ;  /* 0x00000000000f7919 */ /* 0x000e620000002500 */
[----:B0-----:R-:W-:-:S04]  /*0030*/  UIADD3 UR4, UPT, UPT, UR4, 0x1ff, URZ ;  /* 0x000001ff04047890 */ /* 0x001fc8000fffe0ff */
[----:B------:R-:W-:-:S04]  /*0040*/  USHF.R.S32.HI UR5, URZ, 0x1f, UR4 ;  /* 0x0000001fff057899 */ /* 0x000fc80008011404 */
[----:B------:R-:W-:-:S04]  /*0050*/  ULEA.HI UR5, UR5, UR4, URZ, 0x9 ;  /* 0x0000000405057291 */ /* 0x000fc8000f8f48ff */
[----:B------:R-:W-:-:S06]  /*0060*/  USHF.R.S32.HI UR5, URZ, 0x9, UR5 ;  /* 0x00000009ff057899 */ /* 0x000fcc0008011405 */
[----:B-1----:R-:W-:-:S13]  /*0070*/  ISETP.GE.U32.AND P0, PT, R15, UR5, PT ;  /* 0x000000050f007c0c */ /* 0x002fda000bf06070 */
[----:B------:R-:W-:Y:S05]  /*0080*/  @P0 EXIT ;  /* 0x000000000000094d */ /* 0x000fea0003800000 */
[----:B------:R-:W0:Y:S01]  /*0090*/  S2R R12, SR_TID.X ;  /* 0x00000000000c7919 */ /* 0x000e220000002100 */
[----:B------:R-:W1:Y:S01]  /*00a0*/  LDC R0, c[0x0][0x370] ;  /* 0x0000dc00ff007b82 */ /* 0x000e620000000800 */
[----:B------:R-:W-:Y:S01]  /*00b0*/  MOV R2, 0x400 ;  /* 0x0000040000027802 */ /* 0x000fe20000000f00 */
[----:B------:R-:W2:Y:S01]  /*00c0*/  LDCU.64 UR6, c[0x0][0x358] ;  /* 0x00006b00ff0677ac */ /* 0x000ea20008000a00 */
[----:B------:R-:W3:Y:S01]  /*00d0*/  S2R R5, SR_CgaCtaId ;  /* 0x0000000000057919 */ /* 0x000ee20000008800 */
[----:B------:R-:W4:Y:S01]  /*00e0*/  LDCU.64 UR8, c[0x0][0x380] ;  /* 0x00007000ff0877ac */ /* 0x000f220008000a00 */
[----:B------:R-:W5:Y:S01]  /*00f0*/  S2R R14, SR_LANEID ;  /* 0x00000000000e7919 */ /* 0x000f620000000000 */
[----:B------:R-:W0:Y:S02]  /*0100*/  LDCU.64 UR10, c[0x0][0x388] ;  /* 0x00007100ff0a77ac */ /* 0x000e240008000a00 */
[C---:B0-----:R-:W-:Y:S01]  /*0110*/  IMAD.SHL.U32 R3, R12.reuse, 0x4, RZ ;  /* 0x000000040c037824 */ /* 0x041fe200078e00ff */
[----:B------:R-:W-:-:S02]  /*0120*/  LEA.HI R4, R12, R12, RZ, 0x1e ;  /* 0x0000000c0c047211 */ /* 0x000fc400078ff0ff */
[C---:B------:R-:W-:Y:S02]  /*0130*/  ISETP.GT.U32.AND P1, PT, R12.reuse, 0x1f, PT ;  /* 0x0000001f0c00780c */ /* 0x040fe40003f24070 */
[----:B---3--:R-:W-:Y:S02]  /*0140*/  LEA R5, R5, R2, 0x18 ;  /* 0x0000000205057211 */ /* 0x008fe400078ec0ff */
[----:B------:R-:W-:Y:S02]  /*0150*/  LOP3.LUT R2, R12, 0x3e0, RZ, 0xc0, !PT ;  /* 0x000003e00c027812 */ /* 0x000fe400078ec0ff */
[----:B------:R-:W-:Y:S01]  /*0160*/  LOP3.LUT R3, R3, 0xf80, RZ, 0xc0, !PT ;  /* 0x00000f8003037812 */ /* 0x000fe200078ec0ff */
[----:B------:R-:W-:Y:S01]  /*0170*/  VIADD R7, R5, 0x10 ;  /* 0x0000001005077836 */ /* 0x000fe20000000000 */
[----:B-----5:R-:W-:Y:S02]  /*0180*/  IADD3 R13, PT, PT, R2, R14, RZ ;  /* 0x0000000e020d7210 */ /* 0x020fe40007ffe0ff */
[C---:B------:R-:W-:Y:S01]  /*0190*/  LOP3.LUT R2, R3.reuse, 0x1f, R12, 0xf8, !PT ;  /* 0x0000001f03027812 */ /* 0x040fe200078ef80c */
[----:B------:R-:W-:Y:S01]  /*01a0*/  IMAD.IADD R14, R3, 0x1, R14 ;  /* 0x00000001030e7824 */ /* 0x000fe200078e020e */
[----:B------:R-:W-:Y:S01]  /*01b0*/  LEA R13, R13, R5, 0x4 ;  /* 0x000000050d0d7211 */ /* 0x000fe200078e20ff */
[----:B------:R-:W-:-:S02]  /*01c0*/  IMAD R3, R4, 0x4, R7 ;  /* 0x0000000404037824 */ /* 0x000fc400078e0207 */
[----:B------:R-:W-:Y:S02]  /*01d0*/  IMAD R12, R12, 0x14, R7 ;  /* 0x000000140c0c7824 */ /* 0x000fe400078e0207 */
[----:B-12-4-:R-:W-:-:S07]  /*01e0*/  IMAD R14, R14, 0x4, R5 ;  /* 0x000000040e0e7824 */ /* 0x016fce00078e0205 */
.L_x_2:
[----:B------:R-:W-:-:S04]  /*01f0*/  LEA R16, P0, R15, R2, 0x9 ;  /* 0x000000020f107211 */ /* 0x000fc800078048ff */
[----:B------:R-:W-:Y:S01]  /*0200*/  SHF.L.U32 R17, R16, 0x2, RZ ;  /* 0x0000000210117819 */ /* 0x000fe200000006ff */
[----:B0-----:R-:W-:-:S03]  /*0210*/  IMAD.X R5, RZ, RZ, RZ, P0 ;  /* 0x000000ffff057224 */ /* 0x001fc600000e06ff */
[----:B------:R-:W-:Y:S02]  /*0220*/  IADD3 R8, P0, PT, R17, UR8, RZ ;  /* 0x0000000811087c10 */ /* 0x000fe4000ff1e0ff */
[----:B------:R-:W-:-:S04]  /*0230*/  SHF.L.U64.HI R16, R16, 0x2, R5 ;  /* 0x0000000210107819 */ /* 0x000fc80000010205 */
[----:B------:R-:W-:-:S05]  /*0240*/  IADD3.X R9, PT, PT, R16, UR9, RZ, P0, !PT ;  /* 0x0000000910097c10 */ /* 0x000fca00087fe4ff */
[----:B------:R-:W2:Y:S04]  /*0250*/  LDG.E R11, desc[UR6][R8.64] ;  /* 0x00000006080b7981 */ /* 0x000ea8000c1e1900 */
[----:B------:R-:W3:Y:S04]  /*0260*/  LDG.E R19, desc[UR6][R8.64+0x80] ;  /* 0x0000800608137981 */ /* 0x000ee8000c1e1900 */
[----:B------:R-:W4:Y:S04]  /*0270*/  LDG.E R21, desc[UR6][R8.64+0x100] ;  /* 0x0001000608157981 */ /* 0x000f28000c1e1900 */
[----:B------:R-:W5:Y:S04]  /*0280*/  LDG.E R23, desc[UR6][R8.64+0x180] ;  /* 0x0001800608177981 */ /* 0x000f68000c1e1900 */
[----:B--2---:R-:W-:Y:S04]  /*0290*/  STS [R14], R11 ;  /* 0x0000000b0e007388 */ /* 0x004fe80000000800 */
[----:B---3--:R-:W-:Y:S04]  /*02a0*/  STS [R14+0x80], R19 ;  /* 0x000080130e007388 */ /* 0x008fe80000000800 */
[----:B----4-:R-:W-:Y:S04]  /*02b0*/  STS [R14+0x100], R21 ;  /* 0x000100150e007388 */ /* 0x010fe80000000800 */
[----:B-----5:R-:W-:Y:S01]  /*02c0*/  STS [R14+0x180], R23 ;  /* 0x000180170e007388 */ /* 0x020fe20000000800 */
[----:B------:R-:W-:-:S03]  /*02d0*/  NOP ;  /* 0x0000000000007918 */ /* 0x000fc60000000000 */
[----:B------:R-:W0:Y:S02]  /*02e0*/  LDS.128 R4, [R13] ;  /* 0x000000000d047984 */ /* 0x000e240000000c00 */
[----:B0-----:R-:W-:-:S04]  /*02f0*/  IMAD.IADD R5, R4, 0x1, R5 ;  /* 0x0000000104057824 */ /* 0x001fc800078e0205 */
[----:B------:R-:W-:-:S05]  /*0300*/  IMAD.IADD R6, R6, 0x1, R5 ;  /* 0x0000000106067824 */ /* 0x000fca00078e0205 */
[----:B------:R-:W-:Y:S01]  /*0310*/  IADD3 R10, PT, PT, R7, R6, RZ ;  /* 0x00000006070a7210 */ /* 0x000fe20007ffe0ff */
[----:B------:R-:W-:Y:S06]  /*0320*/  BAR.SYNC.DEFER_BLOCKING 0x0 ;  /* 0x0000000000007b1d */ /* 0x000fec0000010000 */
[----:B------:R0:W-:Y:S02]  /*0330*/  STS [R3], R10 ;  /* 0x0000000a03007388 */ /* 0x0001e40000000800 */
[----:B------:R-:W-:Y:S06]  /*0340*/  BAR.SYNC.DEFER_BLOCKING 0x0 ;  /* 0x0000000000007b1d */ /* 0x000fec0000010000 */
[----:B------:R-:W-:Y:S05]  /*0350*/  @P1 BRA `(.L_x_0) ;  /* 0x0000000000681947 */ /* 0x000fea0003800000 */
[----:B------:R-:W-:Y:S01]  /*0360*/  LDS R9, [R12] ;  /* 0x000000000c097984 */ /* 0x000fe20000000800 */
[----:B------:R-:W-:-:S03]  /*0370*/  UMOV UR4, 0xffffffff ;  /* 0xffffffff00047882 */ /* 0x000fc60000000000 */
[----:B------:R-:W-:Y:S04]  /*0380*/  LDS R8, [R12+0x4] ;  /* 0x000004000c087984 */ /* 0x000fe80000000800 */
[----:B0-----:R-:W0:Y:S04]  /*0390*/  LDS R10, [R12+0xc] ;  /* 0x00000c000c0a7984 */ /* 0x001e280000000800 */
[----:B------:R-:W1:Y:S01]  /*03a0*/  LDS R7, [R12+0x8] ;  /* 0x000008000c077984 */ /* 0x000e620000000800 */
[----:B0-----:R-:W-:-:S05]  /*03b0*/  IADD3 R10, PT, PT, R8, R9, R10 ;  /* 0x00000009080a7210 */ /* 0x001fca0007ffe00a */
[----:B-1----:R-:W-:Y:S01]  /*03c0*/  IMAD.IADD R10, R7, 0x1, R10 ;  /* 0x00000001070a7824 */ /* 0x002fe200078e020a */
[----:B------:R-:W-:Y:S06]  /*03d0*/  BRA.DIV UR4, `(.L_x_1) ;  /* 0x0000000204a87947 */ /* 0x000fec000b800000 */
[----:B------:R-:W0:Y:S02]  /*03e0*/  SHFL.UP P0, R11, R10, 0x1, RZ ;  /* 0x042000000a0b7989 */ /* 0x000e2400000000ff */
[----:B0-----:R-:W-:-:S05]  /*03f0*/  @P0 IMAD.IADD R11, R10, 0x1, R11 ;  /* 0x000000010a0b0824 */ /* 0x001fca00078e020b */
[----:B------:R-:W0:Y:S02]  /*0400*/  SHFL.UP P0, R18, R11, 0x2, RZ ;  /* 0x044000000b127989 */ /* 0x000e2400000000ff */
[----:B0-----:R-:W-:-:S05]  /*0410*/  @P0 IADD3 R18, PT, PT, R11, R18, RZ ;  /* 0x000000120b120210 */ /* 0x001fca0007ffe0ff */
[----:B------:R-:W0:Y:S02]  /*0420*/  SHFL.UP P0, R19, R18, 0x4, RZ ;  /* 0x0480000012137989 */ /* 0x000e2400000000ff */
[----:B0-----:R-:W-:-:S05]  /*0430*/  @P0 IMAD.IADD R19, R18, 0x1, R19 ;  /* 0x0000000112130824 */ /* 0x001fca00078e0213 */
[----:B------:R-:W0:Y:S02]  /*0440*/  SHFL.UP P0, R20, R19, 0x8, RZ ;  /* 0x0500000013147989 */ /* 0x000e2400000000ff */
[----:B0-----:R-:W-:-:S05]  /*0450*/  @P0 IMAD.IADD R20, R19, 0x1, R20 ;  /* 0x0000000113140824 */ /* 0x001fca00078e0214 */
[----:B------:R0:W1:Y:S02]  /*0460*/  SHFL.UP P0, R21, R20, 0x10, RZ ;  /* 0x0600000014157989 */ /* 0x00006400000000ff */
.L_x_8:
[----:B-1----:R-:W-:-:S05]  /*0470*/  @P0 IADD3 R21, PT, PT, R20, R21, RZ ;  /* 0x0000001514150210 */ /* 0x002fca0007ffe0ff */
[----:B------:R-:W-:-:S04]  /*0480*/  IMAD.IADD R10, R21, 0x1, -R10 ;  /* 0x00000001150a7824 */ /* 0x000fc800078e0a0a */
[----:B------:R-:W-:Y:S01]  /*0490*/  IMAD.IADD R9, R9, 0x1, R10 ;  /* 0x0000000109097824 */ /* 0x000fe200078e020a */
[----:B------:R1:W-:Y:S04]  /*04a0*/  STS [R12], R10 ;  /* 0x0000000a0c007388 */ /* 0x0003e80000000800 */
[----:B------:R-:W-:Y:S01]  /*04b0*/  IADD3 R8, PT, PT, R8, R9, RZ ;  /* 0x0000000908087210 */ /* 0x000fe20007ffe0ff */
[----:B------:R1:W-:Y:S04]  /*04c0*/  STS [R12+0x4], R9 ;  /* 0x000004090c007388 */ /* 0x0003e80000000800 */
[----:B------:R-:W-:Y:S01]  /*04d0*/  IMAD.IADD R7, R7, 0x1, R8 ;  /* 0x0000000107077824 */ /* 0x000fe200078e0208 */
[----:B------:R1:W-:Y:S04]  /*04e0*/  STS [R12+0x8], R8 ;  /* 0x000008080c007388 */ /* 0x0003e80000000800 */
[----:B------:R1:W-:Y:S02]  /*04f0*/  STS [R12+0xc], R7 ;  /* 0x00000c070c007388 */ /* 0x0003e40000000800 */
.L_x_0:
[----:B------:R-:W-:Y:S05]  /*0500*/  WARPSYNC.ALL ;  /* 0x0000000000007948 */ /* 0x000fea0003800000 */
[----:B------:R-:W-:Y:S01]  /*0510*/  BAR.SYNC.DEFER_BLOCKING 0x0 ;  /* 0x0000000000007b1d */ /* 0x000fe20000010000 */
[----:B------:R-:W-:-:S05]  /*0520*/  IMAD.IADD R15, R0, 0x1, R15 ;  /* 0x00000001000f7824 */ /* 0x000fca00078e020f */
[----:B-1----:R-:W1:Y:S02]  /*0530*/  LDS R8, [R3] ;  /* 0x0000000003087984 */ /* 0x002e640000000800 */
[--C-:B-1----:R-:W-:Y:S01]  /*0540*/  IMAD.IADD R9, R4, 0x1, R8.reuse ;  /* 0x0000000104097824 */ /* 0x102fe200078e0208 */
[----:B0-----:R-:W-:Y:S01]  /*0550*/  IADD3 R10, PT, PT, R5, R8, RZ ;  /* 0x00000008050a7210 */ /* 0x001fe20007ffe0ff */
[----:B------:R-:W-:Y:S01]  /*0560*/  IMAD.IADD R11, R6, 0x1, R8 ;  /* 0x00000001060b7824 */ /* 0x000fe200078e0208 */
[----:B------:R-:W-:Y:S01]  /*0570*/  BAR.SYNC.DEFER_BLOCKING 0x0 ;  /* 0x0000000000007b1d */ /* 0x000fe20000010000 */
[----:B------:R-:W-:-:S04]  /*0580*/  IADD3 R4, P0, PT, R17, UR10, RZ ;  /* 0x0000000a11047c10 */ /* 0x000fc8000ff1e0ff */
[----:B------:R-:W-:Y:S02]  /*0590*/  IADD3.X R5, PT, PT, R16, UR11, RZ, P0, !PT ;  /* 0x0000000b10057c10 */ /* 0x000fe400087fe4ff */
[----:B------:R-:W-:Y:S01]  /*05a0*/  ISETP.GE.U32.AND P0, PT, R15, UR5, PT ;  /* 0x000000050f007c0c */ /* 0x000fe2000bf06070 */
[----:B------:R-:W-:Y:S01]  /*05b0*/  STS.128 [R13], R8 ;  /* 0x000000080d007388 */ /* 0x000fe20000000c00 */
[----:B------:R-:W-:-:S03]  /*05c0*/  NOP ;  /* 0x0000000000007918 */ /* 0x000fc60000000000 */
[----:B------:R-:W0:Y:S04]  /*05d0*/  LDS R7, [R14] ;  /* 0x000000000e077984 */ /* 0x000e280000000800 */
[----:B------:R-:W1:Y:S04]  /*05e0*/  LDS R19, [R14+0x80] ;  /* 0x000080000e137984 */ /* 0x000e680000000800 */
[----:B------:R-:W2:Y:S04]  /*05f0*/  LDS R21, [R14+0x100] ;  /* 0x000100000e157984 */ /* 0x000ea80000000800 */
[----:B------:R-:W3:Y:S04]  /*0600*/  LDS R23, [R14+0x180] ;  /* 0x000180000e177984 */ /* 0x000ee80000000800 */
[----:B0-----:R0:W-:Y:S04]  /*0610*/  STG.E desc[UR6][R4.64], R7 ;  /* 0x0000000704007986 */ /* 0x0011e8000c101906 */
[----:B-1----:R0:W-:Y:S04]  /*0620*/  STG.E desc[UR6][R4.64+0x80], R19 ;  /* 0x0000801304007986 */ /* 0x0021e8000c101906 */
[----:B--2---:R0:W-:Y:S04]  /*0630*/  STG.E desc[UR6][R4.64+0x100], R21 ;  /* 0x0001001504007986 */ /* 0x0041e8000c101906 */
[----:B---3--:R0:W-:Y:S01]  /*0640*/  STG.E desc[UR6][R4.64+0x180], R23 ;  /* 0x0001801704007986 */ /* 0x0081e2000c101906 */
[----:B------:R-:W-:Y:S06]  /*0650*/  BAR.SYNC.DEFER_BLOCKING 0x0 ;  /* 0x0000000000007b1d */ /* 0x000fec0000010000 */
[----:B------:R-:W-:Y:S05]  /*0660*/  @!P0 BRA `(.L_x_2) ;  /* 0xfffffff800e08947 */ /* 0x000fea000383ffff */
[----:B------:R-:W-:Y:S05]  /*0670*/  EXIT ;  /* 0x000000000000794d */ /* 0x000fea0003800000 */
.L_x_1:
[----:B------:R-:W-:Y:S01]  /*0680*/  MOV R23, R10 ;  /* 0x0000000a00177202 */ /* 0x000fe20000000f00 */
[----:B------:R-:W-:Y:S01]  /*0690*/  IMAD.MOV.U32 R24, RZ, RZ, 0x1 ;  /* 0x00000001ff187424 */ /* 0x000fe200078e00ff */
[----:B------:R-:W-:Y:S01]  /*06a0*/  MOV R22, 0xffffffff ;  /* 0xffffffff00167802 */ /* 0x000fe20000000f00 */
[----:B------:R-:W-:-:S07]  /*06b0*/  IMAD.MOV.U32 R25, RZ, RZ, RZ ;  /* 0x000000ffff197224 */ /* 0x000fce00078e00ff */
[----:B------:R-:W-:Y:S05]  /*06c0*/  WARPSYNC.COLLECTIVE R22, `(.L_x_3) ;  /* 0x0000000016087348 */ /* 0x000fea0003c00000 */
[----:B------:R0:W1:Y:S02]  /*06d0*/  SHFL.UP P0, R21, R23, R24, R25 ;  /* 0x0400001817157389 */ /* 0x0000640000000019 */
[----:B01----:R-:W-:Y:S05]  /*06e0*/  ENDCOLLECTIVE ;  /* 0x000000000000791b */ /* 0x003fea0003800000 */
.L_x_3:
[----:B------:R-:W-:Y:S02]  /*06f0*/  IMAD.MOV.U32 R24, RZ, RZ, 0x2 ;  /* 0x00000002ff187424 */ /* 0x000fe400078e00ff */
[----:B------:R-:W-:-:S04]  /*0700*/  IMAD.MOV.U32 R11, RZ, RZ, R21 ;  /* 0x000000ffff0b7224 */ /* 0x000fc800078e0015 */
[----:B------:R-:W-:-:S05]  /*0710*/  @P0 IMAD.IADD R11, R10, 0x1, R11 ;  /* 0x000000010a0b0824 */ /* 0x000fca00078e020b */
[----:B------:R-:W-:-:S07]  /*0720*/  MOV R23, R11 ;  /* 0x0000000b00177202 */ /* 0x000fce0000000f00 */
[----:B------:R-:W-:Y:S05]  /*0730*/  WARPSYNC.COLLECTIVE R22, `(.L_x_4) ;  /* 0x0000000016087348 */ /* 0x000fea0003c00000 */
[----:B------:R0:W1:Y:S02]  /*0740*/  SHFL.UP P0, R21, R23, R24, R25 ;  /* 0x0400001817157389 */ /* 0x0000640000000019 */
[----:B01----:R-:W-:Y:S05]  /*0750*/  ENDCOLLECTIVE ;  /* 0x000000000000791b */ /* 0x003fea0003800000 */
.L_x_4:
[----:B------:R-:W-:Y:S02]  /*0760*/  HFMA2 R24, -RZ, RZ, 0, 2.384185791015625e-07 ;  /* 0x00000004ff187431 */ /* 0x000fe400000001ff */
[----:B------:R-:W-:-:S05]  /*0770*/  IMAD.MOV.U32 R18, RZ, RZ, R21 ;  /* 0x000000ffff127224 */ /* 0x000fca00078e0015 */
[----:B------:R-:W-:-:S05]  /*0780*/  @P0 IADD3 R18, PT, PT, R11, R18, RZ ;  /* 0x000000120b120210 */ /* 0x000fca0007ffe0ff */
[----:B------:R-:W-:-:S07]  /*0790*/  IMAD.MOV.U32 R23, RZ, RZ, R18 ;  /* 0x000000ffff177224 */ /* 0x000fce00078e0012 */
[----:B------:R-:W-:Y:S05]  /*07a0*/  WARPSYNC.COLLECTIVE R22, `(.L_x_5) ;  /* 0x0000000016087348 */ /* 0x000fea0003c00000 */
[----:B------:R0:W1:Y:S02]  /*07b0*/  SHFL.UP P0, R21, R23, R24, R25 ;  /* 0x0400001817157389 */ /* 0x0000640000000019 */
[----:B01----:R-:W-:Y:S05]  /*07c0*/  ENDCOLLECTIVE ;  /* 0x000000000000791b */ /* 0x003fea0003800000 */
.L_x_5:
[----:B------:R-:W-:Y:S01]  /*07d0*/  MOV R24, 0x8 ;  /* 0x0000000800187802 */ /* 0x000fe20000000f00 */
[----:B------:R-:W-:-:S05]  /*07e0*/  IMAD.MOV.U32 R19, RZ, RZ, R21 ;  /* 0x000000ffff137224 */ /* 0x000fca00078e0015 */
[----:B------:R-:W-:-:S05]  /*07f0*/  @P0 IADD3 R19, PT, PT, R18, R19, RZ ;  /* 0x0000001312130210 */ /* 0x000fca0007ffe0ff */
[----:B------:R-:W-:-:S07]  /*0800*/  IMAD.MOV.U32 R23, RZ, RZ, R19 ;  /* 0x000000ffff177224 */ /* 0x000fce00078e0013 */
[----:B------:R-:W-:Y:S05]  /*0810*/  WARPSYNC.COLLECTIVE R22, `(.L_x_6) ;  /* 0x0000000016087348 */ /* 0x000fea0003c00000 */
[----:B------:R0:W1:Y:S02]  /*0820*/  SHFL.UP P0, R21, R23, R24, R25 ;  /* 0x0400001817157389 */ /* 0x0000640000000019 */
[----:B01----:R-:W-:Y:S05]  /*0830*/  ENDCOLLECTIVE ;  /* 0x000000000000791b */ /* 0x003fea0003800000 */
.L_x_6:
[----:B------:R-:W-:Y:S02]  /*0840*/  HFMA2 R24, -RZ, RZ, 0, 9.5367431640625e-07 ;  /* 0x00000010ff187431 */ /* 0x000fe400000001ff */
[----:B------:R-:W-:-:S05]  /*0850*/  IMAD.MOV.U32 R20, RZ, RZ, R21 ;  /* 0x000000ffff147224 */ /* 0x000fca00078e0015 */
[----:B------:R-:W-:-:S05]  /*0860*/  @P0 IADD3 R20, PT, PT, R19, R20, RZ ;  /* 0x0000001413140210 */ /* 0x000fca0007ffe0ff */
[----:B------:R-:W-:-:S07]  /*0870*/  IMAD.MOV.U32 R23, RZ, RZ, R20 ;  /* 0x000000ffff177224 */ /* 0x000fce00078e0014 */
[----:B------:R-:W-:Y:S05]  /*0880*/  WARPSYNC.COLLECTIVE R22, `(.L_x_7) ;  /* 0x0000000016087348 */ /* 0x000fea0003c00000 */
[----:B------:R0:W1:Y:S02]  /*0890*/  SHFL.UP P0, R21, R23, R24, R25 ;  /* 0x0400001817157389 */ /* 0x0000640000000019 */
[----:B01----:R-:W-:Y:S05]  /*08a0*/  ENDCOLLECTIVE ;  /* 0x000000000000791b */ /* 0x003fea0003800000 */
.L_x_7:
[----:B------:R-:W-:Y:S05]  /*08b0*/  BRA `(.L_x_8) ;  /* 0xfffffff800ec7947 */ /* 0x000fea000383ffff */
.L_x_9:
[----:B------:R-:W-:-:S00]  /*08c0*/  BRA `(.L_x_9) ;  /* 0xfffffffc00fc7947 */ /* 0x000fc0000383ffff */
[----:B------:R-:W-:-:S00]  /*08d0*/  NOP ;  /* 0x0000000000007918 */ /* 0x000fc00000000000 */
        /* <DEDUP_REMOVED lines=10> */
.L_x_21:


//--------------------- .text._ZN3gpu17k_LocalPrefixSumsIjEEvPKT_PS1_i --------------------------
	.section	.text._ZN3gpu17k_LocalPrefixSumsIjEEvPKT_PS1_i,"ax",@progbits
	.align	128
        .global         _ZN3gpu17k_LocalPrefixSumsIjEEvPKT_PS1_i
        .type           _ZN3gpu17k_LocalPrefixSumsIjEEvPKT_PS1_i,@function
        .size           _ZN3gpu17k_LocalPrefixSumsIjEEvPKT_PS1_i,(.L_x_22 - _ZN3gpu17k_LocalPrefixSumsIjEEvPKT_PS1_i)
        .other          _ZN3gpu17k_LocalPrefixSumsIjEEvPKT_PS1_i,@"STO_CUDA_ENTRY STV_DEFAULT"
_ZN3gpu17k_LocalPrefixSumsIjEEvPKT_PS1_i:
.text._ZN3gpu17k_LocalPrefixSumsIjEEvPKT_PS1_i:
        /* <DEDUP_REMOVED lines=31> */
.L_x_12:
        /* <DEDUP_REMOVED lines=40> */
.L_x_18:
        /* <DEDUP_REMOVED lines=9> */
.L_x_10:
        /* <DEDUP_REMOVED lines=24> */
.L_x_11:
[----:B------:R-:W-:Y:S01]  /*0680*/  MOV R23, R10 ;  /* 0x0000000a00177202 */ /* 0x000fe20000000f00 */
[----:B------:R-:W-:Y:S01]  /*0690*/  IMAD.MOV.U32 R24, RZ, RZ, 0x1 ;  /* 0x00000001ff187424 */ /* 0x000fe200078e00ff */
[----:B------:R-:W-:Y:S01]  /*06a0*/  MOV R22, 0xffffffff ;  /* 0xffffffff00167802 */ /* 0x000fe20000000f00 */
[----:B------:R-:W-:-:S07]  /*06b0*/  IMAD.MOV.U32 R25, RZ, RZ, RZ ;  /* 0x000000ffff197224 */ /* 0x000fce00078e00ff */
[----:B------:R-:W-:Y:S05]  /*06c0*/  WARPSYNC.COLLECTIVE R22, `(.L_x_13) ;  /* 0x0000000016087348 */ /* 0x000fea0003c00000 */
[----:B------:R0:W1:Y:S02]  /*06d0*/  SHFL.UP P0, R21, R23, R24, R25 ;  /* 0x0400001817157389 */ /* 0x0000640000000019 */
[----:B01----:R-:W-:Y:S05]  /*06e0*/  ENDCOLLECTIVE ;  /* 0x000000000000791b */ /* 0x003fea0003800000 */
.L_x_13:
[----:B------:R-:W-:Y:S02]  /*06f0*/  IMAD.MOV.U32 R24, RZ, RZ, 0x2 ;  /* 0x00000002ff187424 */ /* 0x000fe400078e00ff */
[----:B------:R-:W-:-:S04]  /*0700*/  IMAD.MOV.U32 R11, RZ, RZ, R21 ;  /* 0x000000ffff0b7224 */ /* 0x000fc800078e0015 */
[----:B------:R-:W-:-:S05]  /*0710*/  @P0 IMAD.IADD R11, R10, 0x1, R11 ;  /* 0x000000010a0b0824 */ /* 0x000fca00078e020b */
[----:B------:R-:W-:-:S07]  /*0720*/  MOV R23, R11 ;  /* 0x0000000b00177202 */ /* 0x000fce0000000f00 */
[----:B------:R-:W-:Y:S05]  /*0730*/  WARPSYNC.COLLECTIVE R22, `(.L_x_14) ;  /* 0x0000000016087348 */ /* 0x000fea0003c00000 */
[----:B------:R0:W1:Y:S02]  /*0740*/  SHFL.UP P0, R21, R23, R24, R25 ;  /* 0x0400001817157389 */ /* 0x0000640000000019 */
[----:B01----:R-:W-:Y:S05]  /*0750*/  ENDCOLLECTIVE ;  /* 0x000000000000791b */ /* 0x003fea0003800000 */
.L_x_14:
[----:B------:R-:W-:Y:S02]  /*0760*/  HFMA2 R24, -RZ, RZ, 0, 2.384185791015625e-07 ;  /* 0x00000004ff187431 */ /* 0x000fe400000001ff */
[----:B------:R-:W-:-:S05]  /*0770*/  IMAD.MOV.U32 R18, RZ, RZ, R21 ;  /* 0x000000ffff127224 */ /* 0x000fca00078e0015 */
[----:B------:R-:W-:-:S05]  /*0780*/  @P0 IADD3 R18, PT, PT, R11, R18, RZ ;  /* 0x000000120b120210 */ /* 0x000fca0007ffe0ff */
[----:B------:R-:W-:-:S07]  /*0790*/  IMAD.MOV.U32 R23, RZ, RZ, R18 ;  /* 0x000000ffff177224 */ /* 0x000fce00078e0012 */
[----:B------:R-:W-:Y:S05]  /*07a0*/  WARPSYNC.COLLECTIVE R22, `(.L_x_15) ;  /* 0x0000000016087348 */ /* 0x000fea0003c00000 */
[----:B------:R0:W1:Y:S02]  /*07b0*/  SHFL.UP P0, R21, R23, R24, R25 ;  /* 0x0400001817157389 */ /* 0x0000640000000019 */
[----:B01----:R-:W-:Y:S05]  /*07c0*/  ENDCOLLECTIVE ;  /* 0x000000000000791b */ /* 0x003fea0003800000 */
.L_x_15:
[----:B------:R-:W-:Y:S01]  /*07d0*/  MOV R24, 0x8 ;  /* 0x0000000800187802 */ /* 0x000fe20000000f00 */
[----:B------:R-:W-:-:S05]  /*07e0*/  IMAD.MOV.U32 R19, RZ, RZ, R21 ;  /* 0x000000ffff137224 */ /* 0x000fca00078e0015 */
[----:B------:R-:W-:-:S05]  /*07f0*/  @P0 IADD3 R19, PT, PT, R18, R19, RZ ;  /* 0x0000001312130210 */ /* 0x000fca0007ffe0ff */
[----:B------:R-:W-:-:S07]  /*0800*/  IMAD.MOV.U32 R23, RZ, RZ, R19 ;  /* 0x000000ffff177224 */ /* 0x000fce00078e0013 */
[----:B------:R-:W-:Y:S05]  /*0810*/  WARPSYNC.COLLECTIVE R22, `(.L_x_16) ;  /* 0x0000000016087348 */ /* 0x000fea0003c00000 */
[----:B------:R0:W1:Y:S02]  /*0820*/  SHFL.UP P0, R21, R23, R24, R25 ;  /* 0x0400001817157389 */ /* 0x0000640000000019 */
[----:B01----:R-:W-:Y:S05]  /*0830*/  ENDCOLLECTIVE ;  /* 0x000000000000791b */ /* 0x003fea0003800000 */
.L_x_16:
[----:B------:R-:W-:Y:S02]  /*0840*/  HFMA2 R24, -RZ, RZ, 0, 9.5367431640625e-07 ;  /* 0x00000010ff187431 */ /* 0x000fe400000001ff */
[----:B------:R-:W-:-:S05]  /*0850*/  IMAD.MOV.U32 R20, RZ, RZ, R21 ;  /* 0x000000ffff147224 */ /* 0x000fca00078e0015 */
[----:B------:R-:W-:-:S05]  /*0860*/  @P0 IADD3 R20, PT, PT, R19, R20, RZ ;  /* 0x0000001413140210 */ /* 0x000fca0007ffe0ff */
[----:B------:R-:W-:-:S07]  /*0870*/  IMAD.MOV.U32 R23, RZ, RZ, R20 ;  /* 0x000000ffff177224 */ /* 0x000fce00078e0014 */
[----:B------:R-:W-:Y:S05]  /*0880*/  WARPSYNC.COLLECTIVE R22, `(.L_x_17) ;  /* 0x0000000016087348 */ /* 0x000fea0003c00000 */
[----:B------:R0:W1:Y:S02]  /*0890*/  SHFL.UP P0, R21, R23, R24, R25 ;  /* 0x0400001817157389 */ /* 0x0000640000000019 */
[----:B01----:R-:W-:Y:S05]  /*08a0*/  ENDCOLLECTIVE ;  /* 0x000000000000791b */ /* 0x003fea0003800000 */
.L_x_17:
[----:B------:R-:W-:Y:S05]  /*08b0*/  BRA `(.L_x_18) ;  /* 0xfffffff800ec7947 */ /* 0x000fea000383ffff */
.L_x_19:
        /* <DEDUP_REMOVED lines=12> */
.L_x_22:


//--------------------- .text._ZN3cub18CUB_300001_SM_10006detail11EmptyKernelIvEEvv --------------------------
	.section	.text._ZN3cub18CUB_300001_SM_10006detail11EmptyKernelIvEEvv,"ax",@progbits
	.align	128
        .global         _ZN3cub18CUB_300001_SM_10006detail11EmptyKernelIvEEvv
        .type           _ZN3cub18CUB_300001_SM_10006detail11EmptyKernelIvEEvv,@function
        .size           _ZN3cub18CUB_300001_SM_10006detail11EmptyKernelIvEEvv,(.L_x_23 - _ZN3cub18CUB_300001_SM_10006detail11EmptyKernelIvEEvv)
        .other          _ZN3cub18CUB_300001_SM_10006detail11EmptyKernelIvEEvv,@"STO_CUDA_ENTRY STV_DEFAULT"
_ZN3cub18CUB_300001_SM_10006detail11EmptyKernelIvEEvv:
.text._ZN3cub18CUB_300001_SM_10006detail11EmptyKernelIvEEvv:
[----:B------:R-:W-:Y:S01]  /*0000*/  LDC R1, c[0x0][0x37c] ;  /* 0x0000df00ff017b82 */ /* 0x000fe20000000800 */
[----:B------:R-:W-:Y:S05]  /*0010*/  EXIT ;  /* 0x000000000000794d */ /* 0x000fea0003800000 */
.L_x_20:
        /* <DEDUP_REMOVED lines=14> */
.L_x_23:


//--------------------- .nv.shared._ZN3gpu17k_LocalPrefixSumsIiEEvPKT_PS1_i --------------------------
	.section	.nv.shared._ZN3gpu17k_LocalPrefixSumsIiEEvPKT_PS1_i,"aw",@nobits
	.sectionflags	@""
	.align	16
.nv.shared._ZN3gpu17k_LocalPrefixSumsIiEEvPKT_PS1_i:
	.zero		3088


//--------------------- .nv.shared.reserved.0     --------------------------
	.section	.nv.shared.reserved.0,"aw",@nobits
	.weak		__nv_reservedSMEM_offset_0_alias
	.size		__nv_reservedSMEM_offset_0_alias, 0, 64
	.other		__nv_reservedSMEM_offset_0_alias,@"STO_CUDA_RESERVED_SHARED STV_DEFAULT"
__nv_reservedSMEM_offset_0_alias:
	.zero		0
	.zero		64


//--------------------- .nv.global                --------------------------
	.section	.nv.global,"aw",@nobits
.nv.global:
	.type		_ZN41_INTERNAL_637ca4b5_4_k_cu_4ebaf30b_2078316thrust24THRUST_300001_SM_1000_NS12placeholders2_5E,@object
	.size		_ZN41_INTERNAL_637ca4b5_4_k_cu_4ebaf30b_2078316thrust24THRUST_300001_SM_1000_NS12placeholders2_5E,(_ZN41_INTERNAL_637ca4b5_4_k_cu_4ebaf30b_2078314cuda3std3__45__cpo6cbeginE - _ZN41_INTERNAL_637ca4b5_4_k_cu_4ebaf30b_2078316thrust24THRUST_300001_SM_1000_NS12placeholders2_5E)
_ZN41_INTERNAL_637ca4b5_4_k_cu_4ebaf30b_2078316thrust24THRUST_300001_SM_1000_NS12placeholders2_5E:
	.zero		1
	.type		_ZN41_INTERNAL_637ca4b5_4_k_cu_4ebaf30b_2078314cuda3std3__45__cpo6cbeginE,@object
	.size		_ZN41_INTERNAL_637ca4b5_4_k_cu_4ebaf30b_2078314cuda3std3__45__cpo6cbeginE,(_ZN41_INTERNAL_637ca4b5_4_k_cu_4ebaf30b_2078314cuda3std6ranges3__45__cpo6cbeginE - _ZN41_INTERNAL_637ca4b5_4_k_cu_4ebaf30b_2078314cuda3std3__45__cpo6cbeginE)
_ZN41_INTERNAL_637ca4b5_4_k_cu_4ebaf30b_2078314cuda3std3__45__cpo6cbeginE:
	.zero		1
	.type		_ZN41_INTERNAL_637ca4b5_4_k_cu_4ebaf30b_2078314cuda3std6ranges3__45__cpo6cbeginE,@object
	.size		_ZN41_INTERNAL_637ca4b5_4_k_cu_4ebaf30b_2078314cuda3std6ranges3__45__cpo6cbeginE,(_ZN41_INTERNAL_637ca4b5_4_k_cu_4ebaf30b_2078314cuda3std3__48in_placeE - _ZN41_INTERNAL_637ca4b5_4_k_cu_4ebaf30b_2078314cuda3std6ranges3__45__cpo6cbeginE)
_ZN41_INTERNAL_637ca4b5_4_k_cu_4ebaf30b_2078314cuda3std6ranges3__45__cpo6cbeginE:
	.zero		1
	.type		_ZN41_INTERNAL_637ca4b5_4_k_cu_4ebaf30b_2078314cuda3std3__48in_placeE,@object
	.size		_ZN41_INTERNAL_637ca4b5_4_k_cu_4ebaf30b_2078314cuda3std3__48in_placeE,(_ZN41_INTERNAL_637ca4b5_4_k_cu_4ebaf30b_2078314cuda3std6ranges3__45__cpo4sizeE - _ZN41_INTERNAL_637ca4b5_4_k_cu_4ebaf30b_2078314cuda3std3__48in_placeE)
_ZN41_INTERNAL_637ca4b5_4_k_cu_4ebaf30b_2078314cuda3std3__48in_placeE:
	.zero		1
	.type		_ZN41_INTERNAL_637ca4b5_4_k_cu_4ebaf30b_2078314cuda3std6ranges3__45__cpo4sizeE,@object
	.size		_ZN41_INTERNAL_637ca4b5_4_k_cu_4ebaf30b_2078314cuda3std6ranges3__45__cpo4sizeE,(_ZN41_INTERNAL_637ca4b5_4_k_cu_4ebaf30b_2078316thrust24THRUST_300001_SM_1000_NS12placeholders2_9E - _ZN41_INTERNAL_637ca4b5_4_k_cu_4ebaf30b_2078314cuda3std6ranges3__45__cpo4sizeE)
_ZN41_INTERNAL_637ca4b5_4_k_cu_4ebaf30b_2078314cuda3std6ranges3__45__cpo4sizeE:
	.zero		1
	.type		_ZN41_INTERNAL_637ca4b5_4_k_cu_4ebaf30b_2078316thrust24THRUST_300001_SM_1000_NS12placeholders2_9E,@object
	.size		_ZN41_INTERNAL_637ca4b5_4_k_cu_4ebaf30b_2078316thrust24THRUST_300001_SM_1000_NS12placeholders2_9E,(_ZN41_INTERNAL_637ca4b5_4_k_cu_4ebaf30b_2078314cuda3std3__45__cpo7crbeginE - _ZN41_INTERNAL_637ca4b5_4_k_cu_4ebaf30b_2078316thrust24THRUST_300001_SM_1000_NS12placeholders2_9E)
_ZN41_INTERNAL_637ca4b5_4_k_cu_4ebaf30b_2078316thrust24THRUST_300001_SM_1000_NS12placeholders2_9E:
	.zero		1
	.type		_ZN41_INTERNAL_637ca4b5_4_k_cu_4ebaf30b_2078314cuda3std3__45__cpo7crbeginE,@object
	.size		_ZN41_INTERNAL_637ca4b5_4_k_cu_4ebaf30b_2078314cuda3std3__45__cpo7crbeginE,(_ZN41_INTERNAL_637ca4b5_4_k_cu_4ebaf30b_2078314cuda3std6ranges3__45__cpo4nextE - _ZN41_INTERNAL_637ca4b5_4_k_cu_4ebaf30b_2078314cuda3std3__45__cpo7crbeginE)
_ZN41_INTERNAL_637ca4b5_4_k_cu_4ebaf30b_2078314cuda3std3__45__cpo7crbeginE:
	.zero		1
	.type		_ZN41_INTERNAL_637ca4b5_4_k_cu_4ebaf30b_2078314cuda3std6ranges3__45__cpo4nextE,@object
	.size		_ZN41_INTERNAL_637ca4b5_4_k_cu_4ebaf30b_2078314cuda3std6ranges3__45__cpo4nextE,(_ZN41_INTERNAL_637ca4b5_4_k_cu_4ebaf30b_2078314cuda3std6ranges3__45__cpo4swapE - _ZN41_INTERNAL_637ca4b5_4_k_cu_4ebaf30b_2078314cuda3std6ranges3__45__cpo4nextE)
_ZN41_INTERNAL_637ca4b5_4_k_cu_4ebaf30b_2078314cuda3std6ranges3__45__cpo4nextE:
	.zero		1
	.type		_ZN41_INTERNAL_637ca4b5_4_k_cu_4ebaf30b_2078314cuda3std6ranges3__45__cpo4swapE,@object
	.size		_ZN41_INTERNAL_637ca4b5_4_k_cu_4ebaf30b_2078314cuda3std6ranges3__45__cpo4swapE,(_ZN41_INTERNAL_637ca4b5_4_k_cu_4ebaf30b_2078316thrust24THRUST_300001_SM_1000_NS12placeholders2_1E - _ZN41_INTERNAL_637ca4b5_4_k_cu_4ebaf30b_2078314cuda3std6ranges3__45__cpo4swapE)
_ZN41_INTERNAL_637ca4b5_4_k_cu_4ebaf30b_2078314cuda3std6ranges3__45__cpo4swapE:
	.zero		1
	.type		_ZN41_INTERNAL_637ca4b5_4_k_cu_4ebaf30b_2078316thrust24THRUST_300001_SM_1000_NS12placeholders2_1E,@object
	.size		_ZN41_INTERNAL_637ca4b5_4_k_cu_4ebaf30b_2078316thrust24THRUST_300001_SM_1000_NS12placeholders2_1E,(_ZN41_INTERNAL_637ca4b5_4_k_cu_4ebaf30b_2078316thrust24THRUST_300001_SM_1000_NS12placeholders2_3E - _ZN41_INTERNAL_637ca4b5_4_k_cu_4ebaf30b_2078316thrust24THRUST_300001_SM_1000_NS12placeholders2_1E)
_ZN41_INTERNAL_637ca4b5_4_k_cu_4ebaf30b_2078316thrust24THRUST_300001_SM_1000_NS12placeholders2_1E:
	.zero		1
	.type		_ZN41_INTERNAL_637ca4b5_4_k_cu_4ebaf30b_2078316thrust24THRUST_300001_SM_1000_NS12placeholders2_3E,@object
	.size		_ZN41_INTERNAL_637ca4b5_4_k_cu_4ebaf30b_2078316thrust24THRUST_300001_SM_1000_NS12placeholders2_3E,(_ZN41_INTERNAL_637ca4b5_4_k_cu_4ebaf30b_2078314cuda3std3__45__cpo5beginE - _ZN41_INTERNAL_637ca4b5_4_k_cu_4ebaf30b_2078316thrust24THRUST_300001_SM_1000_NS12placeholders2_3E)
_ZN41_INTERNAL_637ca4b5_4_k_cu_4ebaf30b_2078316thrust24THRUST_300001_SM_1000_NS12placeholders2_3E:
	.zero		1
	.type		_ZN41_INTERNAL_637ca4b5_4_k_cu_4ebaf30b_2078314cuda3std3__45__cpo5beginE,@object
	.size		_ZN41_INTERNAL_637ca4b5_4_k_cu_4ebaf30b_2078314cuda3std3__45__cpo5beginE,(_ZN41_INTERNAL_637ca4b5_4_k_cu_4ebaf30b_2078314cuda3std6ranges3__45__cpo5beginE - _ZN41_INTERNAL_637ca4b5_4_k_cu_4ebaf30b_2078314cuda3std3__45__cpo5beginE)
_ZN41_INTERNAL_637ca4b5_4_k_cu_4ebaf30b_2078314cuda3std3__45__cpo5beginE:
	.zero		1
	.type		_ZN41_INTERNAL_637ca4b5_4_k_cu_4ebaf30b_2078314cuda3std6ranges3__45__cpo5beginE,@object
	.size		_ZN41_INTERNAL_637ca4b5_4_k_cu_4ebaf30b_2078314cuda3std6ranges3__45__cpo5beginE,(_ZN41_INTERNAL_637ca4b5_4_k_cu_4ebaf30b_2078314cuda3std3__443_GLOBAL__N__637ca4b5_4_k_cu_4ebaf30b_2078316ignoreE - _ZN41_INTERNAL_637ca4b5_4_k_cu_4ebaf30b_2078314cuda3std6ranges3__45__cpo5beginE)
_ZN41_INTERNAL_637ca4b5_4_k_cu_4ebaf30b_2078314cuda3std6ranges3__45__cpo5beginE:
	.zero		1
	.type		_ZN41_INTERNAL_637ca4b5_4_k_cu_4ebaf30b_2078314cuda3std3__443_GLOBAL__N__637ca4b5_4_k_cu_4ebaf30b_2078316ignoreE,@object
	.size		_ZN41_INTERNAL_637ca4b5_4_k_cu_4ebaf30b_2078314cuda3std3__443_GLOBAL__N__637ca4b5_4_k_cu_4ebaf30b_2078316ignoreE,(_ZN41_INTERNAL_637ca4b5_4_k_cu_4ebaf30b_2078314cuda3std6ranges3__45__cpo4dataE - _ZN41_INTERNAL_637ca4b5_4_k_cu_4ebaf30b_2078314cuda3std3__443_GLOBAL__N__637ca4b5_4_k_cu_4ebaf30b_2078316ignoreE)
_ZN41_INTERNAL_637ca4b5_4_k_cu_4ebaf30b_2078314cuda3std3__443_GLOBAL__N__637ca4b5_4_k_cu_4ebaf30b_2078316ignoreE:
	.zero		1
	.type		_ZN41_INTERNAL_637ca4b5_4_k_cu_4ebaf30b_2078314cuda3std6ranges3__45__cpo4dataE,@object
	.size		_ZN41_INTERNAL_637ca4b5_4_k_cu_4ebaf30b_2078314cuda3std6ranges3__45__cpo4dataE,(_ZN41_INTERNAL_637ca4b5_4_k_cu_4ebaf30b_2078316thrust24THRUST_300001_SM_1000_NS12placeholders2_7E - _ZN41_INTERNAL_637ca4b5_4_k_cu_4ebaf30b_2078314cuda3std6ranges3__45__cpo4dataE)
_ZN41_INTERNAL_637ca4b5_4_k_cu_4ebaf30b_2078314cuda3std6ranges3__45__cpo4dataE:
	.zero		1
	.type		_ZN41_INTERNAL_637ca4b5_4_k_cu_4ebaf30b_2078316thrust24THRUST_300001_SM_1000_NS12placeholders2_7E,@object
	.size		_ZN41_INTERNAL_637ca4b5_4_k_cu_4ebaf30b_2078316thrust24THRUST_300001_SM_1000_NS12placeholders2_7E,(_ZN41_INTERNAL_637ca4b5_4_k_cu_4ebaf30b_2078314cuda3std3__45__cpo6rbeginE - _ZN41_INTERNAL_637ca4b5_4_k_cu_4ebaf30b_2078316thrust24THRUST_300001_SM_1000_NS12placeholders2_7E)
_ZN41_INTERNAL_637ca4b5_4_k_cu_4ebaf30b_2078316thrust24THRUST_300001_SM_1000_NS12placeholders2_7E:
	.zero		1
	.type		_ZN41_INTERNAL_637ca4b5_4_k_cu_4ebaf30b_2078314cuda3std3__45__cpo6rbeginE,@object
	.size		_ZN41_INTERNAL_637ca4b5_4_k_cu_4ebaf30b_2078314cuda3std3__45__cpo6rbeginE,(_ZN41_INTERNAL_637ca4b5_4_k_cu_4ebaf30b_2078314cuda3std6ranges3__45__cpo7advanceE - _ZN41_INTERNAL_637ca4b5_4_k_cu_4ebaf30b_2078314cuda3std3__45__cpo6rbeginE)
_ZN41_INTERNAL_637ca4b5_4_k_cu_4ebaf30b_2078314cuda3std3__45__cpo6rbeginE:
	.zero		1
	.type		_ZN41_INTERNAL_637ca4b5_4_k_cu_4ebaf30b_2078314cuda3std6ranges3__45__cpo7advanceE,@object
	.size		_ZN41_INTERNAL_637ca4b5_4_k_cu_4ebaf30b_2078314cuda3std6ranges3__45__cpo7advanceE,(_ZN41_INTERNAL_637ca4b5_4_k_cu_4ebaf30b_2078314cuda3std3__47nulloptE - _ZN41_INTERNAL_637ca4b5_4_k_cu_4ebaf30b_2078314cuda3std6ranges3__45__cpo7advanceE)
_ZN41_INTERNAL_637ca4b5_4_k_cu_4ebaf30b_2078314cuda3std6ranges3__45__cpo7advanceE:
	.zero		1
	.type		_ZN41_INTERNAL_637ca4b5_4_k_cu_4ebaf30b_2078314cuda3std3__47nulloptE,@object
	.size		_ZN41_INTERNAL_637ca4b5_4_k_cu_4ebaf30b_2078314cuda3std3__47nulloptE,(_ZN41_INTERNAL_637ca4b5_4_k_cu_4ebaf30b_2078314cuda3std6ranges3__45__cpo8distanceE - _ZN41_INTERNAL_637ca4b5_4_k_cu_4ebaf30b_2078314cuda3std3__47nulloptE)
_ZN41_INTERNAL_637ca4b5_4_k_cu_4ebaf30b_2078314cuda3std3__47nulloptE:
	.zero		1
	.type		_ZN41_INTERNAL_637ca4b5_4_k_cu_4ebaf30b_2078314cuda3std6ranges3__45__cpo8distanceE,@object
	.size		_ZN41_INTERNAL_637ca4b5_4_k_cu_4ebaf30b_2078314cuda3std6ranges3__45__cpo8distanceE,(_ZN41_INTERNAL_637ca4b5_4_k_cu_4ebaf30b_2078316thrust24THRUST_300001_SM_1000_NS12placeholders2_6E - _ZN41_INTERNAL_637ca4b5_4_k_cu_4ebaf30b_2078314cuda3std6ranges3__45__cpo8distanceE)
_ZN41_INTERNAL_637ca4b5_4_k_cu_4ebaf30b_2078314cuda3std6ranges3__45__cpo8distanceE:
	.zero		1
	.type		_ZN41_INTERNAL_637ca4b5_4_k_cu_4ebaf30b_2078316thrust24THRUST_300001_SM_1000_NS12placeholders2_6E,@object
	.size		_ZN41_INTERNAL_637ca4b5_4_k_cu_4ebaf30b_2078316thrust24THRUST_300001_SM_1000_NS12placeholders2_6E,(_ZN41_INTERNAL_637ca4b5_4_k_cu_4ebaf30b_2078314cuda3std3__45__cpo4cendE - _ZN41_INTERNAL_637ca4b5_4_k_cu_4ebaf30b_2078316thrust24THRUST_300001_SM_1000_NS12placeholders2_6E)
_ZN41_INTERNAL_637ca4b5_4_k_cu_4ebaf30b_2078316thrust24THRUST_300001_SM_1000_NS12placeholders2_6E:
	.zero		1
	.type		_ZN41_INTERNAL_637ca4b5_4_k_cu_4ebaf30b_2078314cuda3std3__45__cpo4cendE,@object
	.size		_ZN41_INTERNAL_637ca4b5_4_k_cu_4ebaf30b_2078314cuda3std3__45__cpo4cendE,(_ZN41_INTERNAL_637ca4b5_4_k_cu_4ebaf30b_2078314cuda3std6ranges3__45__cpo4cendE - _ZN41_INTERNAL_637ca4b5_4_k_cu_4ebaf30b_2078314cuda3std3__45__cpo4cendE)
_ZN41_INTERNAL_637ca4b5_4_k_cu_4ebaf30b_2078314cuda3std3__45__cpo4cendE:
	.zero		1
	.type		_ZN41_INTERNAL_637ca4b5_4_k_cu_4ebaf30b_2078314cuda3std6ranges3__45__cpo4cendE,@object
	.size		_ZN41_INTERNAL_637ca4b5_4_k_cu_4ebaf30b_2078314cuda3std6ranges3__45__cpo4cendE,(_ZN41_INTERNAL_637ca4b5_4_k_cu_4ebaf30b_2078314cuda3std3__420unreachable_sentinelE - _ZN41_INTERNAL_637ca4b5_4_k_cu_4ebaf30b_2078314cuda3std6ranges3__45__cpo4cendE)
_ZN41_INTERNAL_637ca4b5_4_k_cu_4ebaf30b_2078314cuda3std6ranges3__45__cpo4cendE:
	.zero		1
	.type		_ZN41_INTERNAL_637ca4b5_4_k_cu_4ebaf30b_2078314cuda3std3__420unreachable_sentinelE,@object
	.size		_ZN41_INTERNAL_637ca4b5_4_k_cu_4ebaf30b_2078314cuda3std3__420unreachable_sentinelE,(_ZN41_INTERNAL_637ca4b5_4_k_cu_4ebaf30b_2078314cuda3std6ranges3__45__cpo5ssizeE - _ZN41_INTERNAL_637ca4b5_4_k_cu_4ebaf30b_2078314cuda3std3__420unreachable_sentinelE)
_ZN41_INTERNAL_637ca4b5_4_k_cu_4ebaf30b_2078314cuda3std3__420unreachable_sentinelE:
	.zero		1
	.type		_ZN41_INTERNAL_637ca4b5_4_k_cu_4ebaf30b_2078314cuda3std6ranges3__45__cpo5ssizeE,@object
	.size		_ZN41_INTERNAL_637ca4b5_4_k_cu_4ebaf30b_2078314cuda3std6ranges3__45__cpo5ssizeE,(_ZN41_INTERNAL_637ca4b5_4_k_cu_4ebaf30b_2078316thrust24THRUST_300001_SM_1000_NS12placeholders3_10E - _ZN41_INTERNAL_637ca4b5_4_k_cu_4ebaf30b_2078314cuda3std6ranges3__45__cpo5ssizeE)
_ZN41_INTERNAL_637ca4b5_4_k_cu_4ebaf30b_2078314cuda3std6ranges3__45__cpo5ssizeE:
	.zero		1
	.type		_ZN41_INTERNAL_637ca4b5_4_k_cu_4ebaf30b_2078316thrust24THRUST_300001_SM_1000_NS12placeholders3_10E,@object
	.size		_ZN41_INTERNAL_637ca4b5_4_k_cu_4ebaf30b_2078316thrust24THRUST_300001_SM_1000_NS12placeholders3_10E,(_ZN41_INTERNAL_637ca4b5_4_k_cu_4ebaf30b_2078314cuda3std3__45__cpo5crendE - _ZN41_INTERNAL_637ca4b5_4_k_cu_4ebaf30b_2078316thrust24THRUST_300001_SM_1000_NS12placeholders3_10E)
_ZN41_INTERNAL_637ca4b5_4_k_cu_4ebaf30b_2078316thrust24THRUST_300001_SM_1000_NS12placeholders3_10E:
	.zero		1
	.type		_ZN41_INTERNAL_637ca4b5_4_k_cu_4ebaf30b_2078314cuda3std3__45__cpo5crendE,@object
	.size		_ZN41_INTERNAL_637ca4b5_4_k_cu_4ebaf30b_2078314cuda3std3__45__cpo5crendE,(_ZN41_INTERNAL_637ca4b5_4_k_cu_4ebaf30b_2078314cuda3std6ranges3__45__cpo4prevE - _ZN41_INTERNAL_637ca4b5_4_k_cu_4ebaf30b_2078314cuda3std3__45__cpo5crendE)
_ZN41_INTERNAL_637ca4b5_4_k_cu_4ebaf30b_2078314cuda3std3__45__cpo5crendE:
	.zero		1
	.type		_ZN41_INTERNAL_637ca4b5_4_k_cu_4ebaf30b_2078314cuda3std6ranges3__45__cpo4prevE,@object
	.size		_ZN41_INTERNAL_637ca4b5_4_k_cu_4ebaf30b_2078314cuda3std6ranges3__45__cpo4prevE,(_ZN41_INTERNAL_637ca4b5_4_k_cu_4ebaf30b_2078314cuda3std6ranges3__45__cpo9iter_moveE - _ZN41_INTERNAL_637ca4b5_4_k_cu_4ebaf30b_2078314cuda3std6ranges3__45__cpo4prevE)
_ZN41_INTERNAL_637ca4b5_4_k_cu_4ebaf30b_2078314cuda3std6ranges3__45__cpo4prevE:
	.zero		1
	.type		_ZN41_INTERNAL_637ca4b5_4_k_cu_4ebaf30b_2078314cuda3std6ranges3__45__cpo9iter_moveE,@object
	.size		_ZN41_INTERNAL_637ca4b5_4_k_cu_4ebaf30b_2078314cuda3std6ranges3__45__cpo9iter_moveE,(_ZN41_INTERNAL_637ca4b5_4_k_cu_4ebaf30b_2078316thrust24THRUST_300001_SM_1000_NS12placeholders2_2E - _ZN41_INTERNAL_637ca4b5_4_k_cu_4ebaf30b_2078314cuda3std6ranges3__45__cpo9iter_moveE)
_ZN41_INTERNAL_637ca4b5_4_k_cu_4ebaf30b_2078314cuda3std6ranges3__45__cpo9iter_moveE:
	.zero		1
	.type		_ZN41_INTERNAL_637ca4b5_4_k_cu_4ebaf30b_2078316thrust24THRUST_300001_SM_1000_NS12placeholders2_2E,@object
	.size		_ZN41_INTERNAL_637ca4b5_4_k_cu_4ebaf30b_2078316thrust24THRUST_300001_SM_1000_NS12placeholders2_2E,(_ZN41_INTERNAL_637ca4b5_4_k_cu_4ebaf30b_2078316thrust24THRUST_300001_SM_1000_NS12placeholders2_4E - _ZN41_INTERNAL_637ca4b5_4_k_cu_4ebaf30b_2078316thrust24THRUST_300001_SM_1000_NS12placeholders2_2E)
_ZN41_INTERNAL_637ca4b5_4_k_cu_4ebaf30b_2078316thrust24THRUST_300001_SM_1000_NS12placeholders2_2E:
	.zero		1
	.type		_ZN41_INTERNAL_637ca4b5_4_k_cu_4ebaf30b_2078316thrust24THRUST_300001_SM_1000_NS12placeholders2_4E,@object
	.size		_ZN41_INTERNAL_637ca4b5_4_k_cu_4ebaf30b_2078316thrust24THRUST_300001_SM_1000_NS12placeholders2_4E,(_ZN41_INTERNAL_637ca4b5_4_k_cu_4ebaf30b_2078314cuda3std3__45__cpo3endE - _ZN41_INTERNAL_637ca4b5_4_k_cu_4ebaf30b_2078316thrust24THRUST_300001_SM_1000_NS12placeholders2_4E)
_ZN41_INTERNAL_637ca4b5_4_k_cu_4ebaf30b_2078316thrust24THRUST_300001_SM_1000_NS12placeholders2_4E:
	.zero		1
	.type		_ZN41_INTERNAL_637ca4b5_4_k_cu_4ebaf30b_2078314cuda3std3__45__cpo3endE,@object
	.size		_ZN41_INTERNAL_637ca4b5_4_k_cu_4ebaf30b_2078314cuda3std3__45__cpo3endE,(_ZN41_INTERNAL_637ca4b5_4_k_cu_4ebaf30b_2078314cuda3std6ranges3__45__cpo3endE - _ZN41_INTERNAL_637ca4b5_4_k_cu_4ebaf30b_2078314cuda3std3__45__cpo3endE)
_ZN41_INTERNAL_637ca4b5_4_k_cu_4ebaf30b_2078314cuda3std3__45__cpo3endE:
	.zero		1
	.type		_ZN41_INTERNAL_637ca4b5_4_k_cu_4ebaf30b_2078314cuda3std6ranges3__45__cpo3endE,@object
	.size		_ZN41_INTERNAL_637ca4b5_4_k_cu_4ebaf30b_2078314cuda3std6ranges3__45__cpo3endE,(_ZN41_INTERNAL_637ca4b5_4_k_cu_4ebaf30b_2078314cuda3std3__419piecewise_constructE - _ZN41_INTERNAL_637ca4b5_4_k_cu_4ebaf30b_2078314cuda3std6ranges3__45__cpo3endE)
_ZN41_INTERNAL_637ca4b5_4_k_cu_4ebaf30b_2078314cuda3std6ranges3__45__cpo3endE:
	.zero		1
	.type		_ZN41_INTERNAL_637ca4b5_4_k_cu_4ebaf30b_2078314cuda3std3__419piecewise_constructE,@object
	.size		_ZN41_INTERNAL_637ca4b5_4_k_cu_4ebaf30b_2078314cuda3std3__419piecewise_constructE,(_ZN41_INTERNAL_637ca4b5_4_k_cu_4ebaf30b_2078314cuda3std6ranges3__45__cpo5cdataE - _ZN41_INTERNAL_637ca4b5_4_k_cu_4ebaf30b_2078314cuda3std3__419piecewise_constructE)
_ZN41_INTERNAL_637ca4b5_4_k_cu_4ebaf30b_2078314cuda3std3__419piecewise_constructE:
	.zero		1
	.type		_ZN41_INTERNAL_637ca4b5_4_k_cu_4ebaf30b_2078314cuda3std6ranges3__45__cpo5cdataE,@object
	.size		_ZN41_INTERNAL_637ca4b5_4_k_cu_4ebaf30b_2078314cuda3std6ranges3__45__cpo5cdataE,(_ZN41_INTERNAL_637ca4b5_4_k_cu_4ebaf30b_2078316thrust24THRUST_300001_SM_1000_NS12placeholders2_8E - _ZN41_INTERNAL_637ca4b5_4_k_cu_4ebaf30b_2078314cuda3std6ranges3__45__cpo5cdataE)
_ZN41_INTERNAL_637ca4b5_4_k_cu_4ebaf30b_2078314cuda3std6ranges3__45__cpo5cdataE:
	.zero		1
	.type		_ZN41_INTERNAL_637ca4b5_4_k_cu_4ebaf30b_2078316thrust24THRUST_300001_SM_1000_NS12placeholders2_8E,@object
	.size		_ZN41_INTERNAL_637ca4b5_4_k_cu_4ebaf30b_2078316thrust24THRUST_300001_SM_1000_NS12placeholders2_8E,(_ZN41_INTERNAL_637ca4b5_4_k_cu_4ebaf30b_2078314cuda3std3__45__cpo4rendE - _ZN41_INTERNAL_637ca4b5_4_k_cu_4ebaf30b_2078316thrust24THRUST_300001_SM_1000_NS12placeholders2_8E)
_ZN41_INTERNAL_637ca4b5_4_k_cu_4ebaf30b_2078316thrust24THRUST_300001_SM_1000_NS12placeholders2_8E:
	.zero		1
	.type		_ZN41_INTERNAL_637ca4b5_4_k_cu_4ebaf30b_2078314cuda3std3__45__cpo4rendE,@object
	.size		_ZN41_INTERNAL_637ca4b5_4_k_cu_4ebaf30b_2078314cuda3std3__45__cpo4rendE,(_ZN41_INTERNAL_637ca4b5_4_k_cu_4ebaf30b_2078314cuda3std6ranges3__45__cpo9iter_swapE - _ZN41_INTERNAL_637ca4b5_4_k_cu_4ebaf30b_2078314cuda3std3__45__cpo4rendE)
_ZN41_INTERNAL_637ca4b5_4_k_cu_4ebaf30b_2078314cuda3std3__45__cpo4rendE:
	.zero		1
	.type		_ZN41_INTERNAL_637ca4b5_4_k_cu_4ebaf30b_2078314cuda3std6ranges3__45__cpo9iter_swapE,@object
	.size		_ZN41_INTERNAL_637ca4b5_4_k_cu_4ebaf30b_2078314cuda3std6ranges3__45__cpo9iter_swapE,(_ZN41_INTERNAL_637ca4b5_4_k_cu_4ebaf30b_2078314cuda3std3__48unexpectE - _ZN41_INTERNAL_637ca4b5_4_k_cu_4ebaf30b_2078314cuda3std6ranges3__45__cpo9iter_swapE)
_ZN41_INTERNAL_637ca4b5_4_k_cu_4ebaf30b_2078314cuda3std6ranges3__45__cpo9iter_swapE:
	.zero		1
	.type		_ZN41_INTERNAL_637ca4b5_4_k_cu_4ebaf30b_2078314cuda3std3__48unexpectE,@object
	.size		_ZN41_INTERNAL_637ca4b5_4_k_cu_4ebaf30b_2078314cuda3std3__48unexpectE,(_ZN41_INTERNAL_637ca4b5_4_k_cu_4ebaf30b_2078316thrust24THRUST_300001_SM_1000_NS6system6detail10sequential3seqE - _ZN41_INTERNAL_637ca4b5_4_k_cu_4ebaf30b_2078314cuda3std3__48unexpectE)
_ZN41_INTERNAL_637ca4b5_4_k_cu_4ebaf30b_2078314cuda3std3__48unexpectE:
	.zero		1
	.type		_ZN41_INTERNAL_637ca4b5_4_k_cu_4ebaf30b_2078316thrust24THRUST_300001_SM_1000_NS6system6detail10sequential3seqE,@object
	.size		_ZN41_INTERNAL_637ca4b5_4_k_cu_4ebaf30b_2078316thrust24THRUST_300001_SM_1000_NS6system6detail10sequential3seqE,(.L_29 - _ZN41_INTERNAL_637ca4b5_4_k_cu_4ebaf30b_2078316thrust24THRUST_300001_SM_1000_NS6system6detail10sequential3seqE)
_ZN41_INTERNAL_637ca4b5_4_k_cu_4ebaf30b_2078316thrust24THRUST_300001_SM_1000_NS6system6detail10sequential3seqE:
	.zero		1
.L_29:


//--------------------- .nv.shared._ZN3gpu17k_LocalPrefixSumsIjEEvPKT_PS1_i --------------------------
	.section	.nv.shared._ZN3gpu17k_LocalPrefixSumsIjEEvPKT_PS1_i,"aw",@nobits
	.sectionflags	@""
	.align	16
.nv.shared._ZN3gpu17k_LocalPrefixSumsIjEEvPKT_PS1_i:
	.zero		3088


//--------------------- .nv.constant0._ZN3gpu17k_LocalPrefixSumsIiEEvPKT_PS1_i --------------------------
	.section	.nv.constant0._ZN3gpu17k_LocalPrefixSumsIiEEvPKT_PS1_i,"a",@progbits
	.sectionflags	@""
	.align	4
.nv.constant0._ZN3gpu17k_LocalPrefixSumsIiEEvPKT_PS1_i:
	.zero		916


//--------------------- .nv.constant0._ZN3gpu17k_LocalPrefixSumsIjEEvPKT_PS1_i --------------------------
	.section	.nv.constant0._ZN3gpu17k_LocalPrefixSumsIjEEvPKT_PS1_i,"a",@progbits
	.sectionflags	@""
	.align	4
.nv.constant0._ZN3gpu17k_LocalPrefixSumsIjEEvPKT_PS1_i:
	.zero		916


//--------------------- .nv.constant0._ZN3cub18CUB_300001_SM_10006detail11EmptyKernelIvEEvv --------------------------
	.section	.nv.constant0._ZN3cub18CUB_300001_SM_10006detail11EmptyKernelIvEEvv,"a",@progbits
	.sectionflags	@""
	.align	4
.nv.constant0._ZN3cub18CUB_300001_SM_10006detail11EmptyKernelIvEEvv:
	.zero		896


//--------------------- SYMBOLS --------------------------

	.type		.nv.reservedSmem.offset0,@object
	.size		.nv.reservedSmem.offset0,0x4
	.type		.nv.reservedSmem.cap,@object
	.size		.nv.reservedSmem.cap,0x4
